//
// Generated by NVIDIA NVVM Compiler
//
// Compiler Build ID: CL-36424714
// Cuda compilation tools, release 13.0, V13.0.88
// Based on NVVM 20.0.0
//

.version 9.0
.target sm_100
.address_size 64

	// .globl	_Z30kernel_s_initialize_3DidentityPfii
.extern .func  (.param .b64 func_retval0) malloc
(
	.param .b64 malloc_param_0
)
;
.extern .func free
(
	.param .b64 free_param_0
)
;
.extern .func __assertfail
(
	.param .b64 __assertfail_param_0,
	.param .b64 __assertfail_param_1,
	.param .b32 __assertfail_param_2,
	.param .b64 __assertfail_param_3,
	.param .b64 __assertfail_param_4
)
;
.global .align 1 .b8 __unnamed_1[54] = {118, 111, 105, 100, 32, 107, 101, 114, 110, 101, 108, 95, 99, 111, 109, 112, 117, 116, 101, 95, 97, 108, 108, 95, 99, 104, 101, 115, 115, 95, 112, 97, 114, 97, 109, 115, 40, 105, 110, 116, 44, 32, 105, 110, 116, 44, 32, 105, 110, 116, 32, 42, 41};
.global .align 1 .b8 __unnamed_2[71] = {118, 111, 105, 100, 32, 107, 101, 114, 110, 101, 108, 95, 99, 111, 109, 112, 117, 116, 101, 95, 112, 97, 114, 97, 109, 115, 40, 102, 108, 111, 97, 116, 32, 42, 44, 32, 105, 110, 116, 44, 32, 105, 110, 116, 44, 32, 102, 108, 111, 97, 116, 32, 42, 44, 32, 102, 108, 111, 97, 116, 32, 42, 44, 32, 105, 110, 116, 32, 42, 41};
// _ZZ17kernel_col_updateiPfS_iS_S_S_PiE8col_pair_$_0 has been demoted
// _ZZ17kernel_col_updateiPfS_iS_S_S_PiE8col_pair_$_1 has been demoted
// _ZZ17kernel_col_updateiPfS_iS_S_S_PiE6params_$_0 has been demoted
// _ZZ17kernel_col_updateiPfS_iS_S_S_PiE6params_$_1 has been demoted
// _ZZ38kernel_compute_offset3Dmatrix_convergePfiiS_PiPbE4ssum has been demoted
.global .align 1 .b8 $str[18] = {116, 104, 114, 101, 97, 100, 73, 100, 120, 46, 120, 32, 60, 32, 80, 47, 50};
.global .align 1 .b8 $str$1[27] = {47, 116, 109, 112, 47, 115, 97, 115, 115, 95, 99, 117, 95, 101, 102, 104, 113, 100, 54, 95, 100, 47, 107, 46, 99, 117};
.extern .shared .align 16 .b8 stemp[];
.global .align 1 .b8 $str$2[16] = {108, 111, 99, 97, 108, 73, 68, 32, 60, 32, 80, 32, 47, 32, 50};
.extern .shared .align 16 .b8 sharedarray[];

.visible .entry _Z30kernel_s_initialize_3DidentityPfii(
	.param .u64 .ptr .align 1 _Z30kernel_s_initialize_3DidentityPfii_param_0,
	.param .u32 _Z30kernel_s_initialize_3DidentityPfii_param_1,
	.param .u32 _Z30kernel_s_initialize_3DidentityPfii_param_2
)
{
	.reg .pred 	%p<6>;
	.reg .b32 	%r<19>;
	.reg .b64 	%rd<5>;

	ld.param.u64 	%rd1, [_Z30kernel_s_initialize_3DidentityPfii_param_0];
	ld.param.u32 	%r3, [_Z30kernel_s_initialize_3DidentityPfii_param_1];
	ld.param.u32 	%r4, [_Z30kernel_s_initialize_3DidentityPfii_param_2];
	mov.u32 	%r5, %ntid.x;
	mov.u32 	%r6, %ctaid.x;
	mov.u32 	%r7, %tid.x;
	mad.lo.s32 	%r1, %r5, %r6, %r7;
	mov.u32 	%r8, %ntid.y;
	mov.u32 	%r9, %ctaid.y;
	mov.u32 	%r10, %tid.y;
	mad.lo.s32 	%r11, %r8, %r9, %r10;
	mov.u32 	%r12, %ntid.z;
	mov.u32 	%r13, %ctaid.z;
	mov.u32 	%r14, %tid.z;
	mad.lo.s32 	%r2, %r12, %r13, %r14;
	max.s32 	%r15, %r1, %r11;
	setp.ge.s32 	%p1, %r15, %r3;
	setp.ge.s32 	%p2, %r2, %r4;
	or.pred  	%p3, %p1, %p2;
	setp.ne.s32 	%p4, %r1, %r11;
	or.pred  	%p5, %p4, %p3;
	@%p5 bra 	$L__BB0_2;
	cvta.to.global.u64 	%rd2, %rd1;
	mad.lo.s32 	%r16, %r3, %r2, %r1;
	mad.lo.s32 	%r17, %r16, %r3, %r1;
	mul.wide.u32 	%rd3, %r17, 4;
	add.s64 	%rd4, %rd2, %rd3;
	mov.b32 	%r18, 1065353216;
	st.global.u32 	[%rd4], %r18;
$L__BB0_2:
	ret;

}
	// .globl	_Z31kernel_compute_all_chess_paramsiiPi
.visible .entry _Z31kernel_compute_all_chess_paramsiiPi(
	.param .u32 _Z31kernel_compute_all_chess_paramsiiPi_param_0,
	.param .u32 _Z31kernel_compute_all_chess_paramsiiPi_param_1,
	.param .u64 .ptr .align 1 _Z31kernel_compute_all_chess_paramsiiPi_param_2
)
{
	.reg .pred 	%p<3>;
	.reg .b32 	%r<21>;
	.reg .b64 	%rd<13>;

	ld.param.u32 	%r6, [_Z31kernel_compute_all_chess_paramsiiPi_param_0];
	ld.param.u64 	%rd2, [_Z31kernel_compute_all_chess_paramsiiPi_param_2];
	mov.u32 	%r1, %ctaid.x;
	mov.u32 	%r2, %tid.x;
	shr.u32 	%r7, %r6, 31;
	add.s32 	%r8, %r6, %r7;
	shr.s32 	%r9, %r8, 1;
	setp.lt.u32 	%p1, %r2, %r9;
	@%p1 bra 	$L__BB1_2;
	mov.u64 	%rd3, $str;
	cvta.global.u64 	%rd4, %rd3;
	mov.u64 	%rd5, $str$1;
	cvta.global.u64 	%rd6, %rd5;
	mov.u64 	%rd7, __unnamed_1;
	cvta.global.u64 	%rd8, %rd7;
	{ // callseq 0, 0
	.param .b64 param0;
	st.param.b64 	[param0], %rd4;
	.param .b64 param1;
	st.param.b64 	[param1], %rd6;
	.param .b32 param2;
	st.param.b32 	[param2], 137;
	.param .b64 param3;
	st.param.b64 	[param3], %rd8;
	.param .b64 param4;
	st.param.b64 	[param4], 1;
	call.uni 
	__assertfail, 
	(
	param0, 
	param1, 
	param2, 
	param3, 
	param4
	);
	} // callseq 0
$L__BB1_2:
	{ // callseq 1, 0
	.param .b64 param0;
	st.param.b64 	[param0], 8;
	.param .b64 retval0;
	call.uni (retval0), 
	malloc, 
	(
	param0
	);
	ld.param.b64 	%rd9, [retval0];
	} // callseq 1
	add.s32 	%r3, %r6, -1;
	setp.eq.s32 	%p2, %r2, 0;
	mov.u32 	%r20, %r3;
	@%p2 bra 	$L__BB1_4;
	not.b32 	%r10, %r2;
	add.s32 	%r11, %r1, %r10;
	add.s32 	%r12, %r11, %r6;
	rem.s32 	%r20, %r12, %r3;
$L__BB1_4:
	add.s32 	%r13, %r2, %r1;
	rem.s32 	%r14, %r13, %r3;
	cvta.to.global.u64 	%rd10, %rd2;
	min.s32 	%r15, %r14, %r20;
	st.u32 	[%rd9], %r15;
	max.s32 	%r16, %r14, %r20;
	st.u32 	[%rd9+4], %r16;
	shl.b32 	%r17, %r2, 1;
	mad.lo.s32 	%r18, %r6, %r1, %r17;
	mul.wide.s32 	%rd11, %r18, 4;
	add.s64 	%rd12, %rd10, %rd11;
	st.global.u32 	[%rd12], %r15;
	ld.u32 	%r19, [%rd9+4];
	st.global.u32 	[%rd12+4], %r19;
	{ // callseq 2, 0
	.param .b64 param0;
	st.param.b64 	[param0], %rd9;
	call.uni 
	free, 
	(
	param0
	);
	} // callseq 2
	ret;

}
	// .globl	_Z23kernel_compute_fmappingiPiS_
.visible .entry _Z23kernel_compute_fmappingiPiS_(
	.param .u32 _Z23kernel_compute_fmappingiPiS__param_0,
	.param .u64 .ptr .align 1 _Z23kernel_compute_fmappingiPiS__param_1,
	.param .u64 .ptr .align 1 _Z23kernel_compute_fmappingiPiS__param_2
)
{
	.reg .pred 	%p<24>;
	.reg .b32 	%r<70>;
	.reg .b64 	%rd<11>;

	ld.param.u32 	%r18, [_Z23kernel_compute_fmappingiPiS__param_0];
	ld.param.u64 	%rd4, [_Z23kernel_compute_fmappingiPiS__param_1];
	ld.param.u64 	%rd3, [_Z23kernel_compute_fmappingiPiS__param_2];
	cvta.to.global.u64 	%rd5, %rd4;
	mov.u32 	%r19, %tid.x;
	shl.b32 	%r20, %r18, 2;
	mov.u32 	%r21, stemp;
	add.s32 	%r1, %r21, %r20;
	mov.u32 	%r22, %ctaid.x;
	mul.lo.s32 	%r2, %r18, %r22;
	shl.b32 	%r23, %r19, 1;
	add.s32 	%r24, %r2, %r23;
	mul.wide.u32 	%rd6, %r24, 4;
	add.s64 	%rd7, %rd5, %rd6;
	ld.global.u32 	%r25, [%rd7];
	shl.b32 	%r26, %r19, 3;
	add.s32 	%r27, %r1, %r26;
	st.shared.u32 	[%r27], %r25;
	add.s32 	%r28, %r24, 1;
	mul.wide.u32 	%rd8, %r28, 4;
	add.s64 	%rd9, %rd5, %rd8;
	ld.global.u32 	%r29, [%rd9];
	st.shared.u32 	[%r27+4], %r29;
	add.s32 	%r30, %r21, %r26;
	st.shared.v2.u32 	[%r30], {%r29, %r25};
	setp.ne.s32 	%p1, %r19, 0;
	setp.lt.s32 	%p2, %r18, 2;
	or.pred  	%p3, %p1, %p2;
	@%p3 bra 	$L__BB2_37;
	shr.u32 	%r32, %r18, 1;
	and.b32  	%r3, %r32, 3;
	and.b32  	%r4, %r32, 1073741820;
	neg.s32 	%r5, %r4;
	cvta.to.global.u64 	%rd1, %rd3;
	mov.b32 	%r66, 0;
$L__BB2_2:
	setp.lt.u32 	%p4, %r18, 8;
	add.s32 	%r34, %r66, %r2;
	mul.wide.u32 	%rd10, %r34, 4;
	add.s64 	%rd2, %rd1, %rd10;
	mov.b32 	%r69, 0;
	@%p4 bra 	$L__BB2_21;
	add.s32 	%r67, %r21, 16;
	mov.u32 	%r68, %r5;
$L__BB2_4:
	ld.shared.u32 	%r37, [%r67+-16];
	setp.ne.s32 	%p5, %r37, %r66;
	@%p5 bra 	$L__BB2_6;
	ld.shared.u32 	%r38, [%r67+-12];
	st.global.u32 	[%rd2], %r38;
$L__BB2_6:
	add.s32 	%r10, %r67, %r20;
	ld.shared.u32 	%r39, [%r10+-16];
	setp.ne.s32 	%p6, %r39, %r66;
	@%p6 bra 	$L__BB2_8;
	ld.shared.u32 	%r40, [%r10+-12];
	st.global.u32 	[%rd2], %r40;
$L__BB2_8:
	ld.shared.u32 	%r41, [%r67+-8];
	setp.ne.s32 	%p7, %r41, %r66;
	@%p7 bra 	$L__BB2_10;
	ld.shared.u32 	%r42, [%r67+-4];
	st.global.u32 	[%rd2], %r42;
$L__BB2_10:
	ld.shared.u32 	%r43, [%r10+-8];
	setp.ne.s32 	%p8, %r43, %r66;
	@%p8 bra 	$L__BB2_12;
	ld.shared.u32 	%r44, [%r10+-4];
	st.global.u32 	[%rd2], %r44;
$L__BB2_12:
	ld.shared.u32 	%r45, [%r67];
	setp.ne.s32 	%p9, %r45, %r66;
	@%p9 bra 	$L__BB2_14;
	ld.shared.u32 	%r46, [%r67+4];
	st.global.u32 	[%rd2], %r46;
$L__BB2_14:
	ld.shared.u32 	%r47, [%r10];
	setp.ne.s32 	%p10, %r47, %r66;
	@%p10 bra 	$L__BB2_16;
	ld.shared.u32 	%r48, [%r10+4];
	st.global.u32 	[%rd2], %r48;
$L__BB2_16:
	ld.shared.u32 	%r49, [%r67+8];
	setp.ne.s32 	%p11, %r49, %r66;
	@%p11 bra 	$L__BB2_18;
	ld.shared.u32 	%r50, [%r67+12];
	st.global.u32 	[%rd2], %r50;
$L__BB2_18:
	ld.shared.u32 	%r51, [%r10+8];
	setp.ne.s32 	%p12, %r51, %r66;
	@%p12 bra 	$L__BB2_20;
	ld.shared.u32 	%r52, [%r10+12];
	st.global.u32 	[%rd2], %r52;
$L__BB2_20:
	add.s32 	%r68, %r68, 4;
	add.s32 	%r67, %r67, 32;
	setp.ne.s32 	%p13, %r68, 0;
	mov.u32 	%r69, %r4;
	@%p13 bra 	$L__BB2_4;
$L__BB2_21:
	setp.eq.s32 	%p14, %r3, 0;
	@%p14 bra 	$L__BB2_36;
	shl.b32 	%r14, %r69, 3;
	add.s32 	%r15, %r21, %r14;
	ld.shared.u32 	%r54, [%r15];
	setp.ne.s32 	%p15, %r54, %r66;
	@%p15 bra 	$L__BB2_24;
	ld.shared.u32 	%r55, [%r15+4];
	st.global.u32 	[%rd2], %r55;
$L__BB2_24:
	add.s32 	%r16, %r1, %r14;
	ld.shared.u32 	%r56, [%r16];
	setp.ne.s32 	%p16, %r56, %r66;
	@%p16 bra 	$L__BB2_26;
	ld.shared.u32 	%r57, [%r16+4];
	st.global.u32 	[%rd2], %r57;
$L__BB2_26:
	setp.eq.s32 	%p17, %r3, 1;
	@%p17 bra 	$L__BB2_36;
	ld.shared.u32 	%r58, [%r15+8];
	setp.ne.s32 	%p18, %r58, %r66;
	@%p18 bra 	$L__BB2_29;
	ld.shared.u32 	%r59, [%r15+12];
	st.global.u32 	[%rd2], %r59;
$L__BB2_29:
	ld.shared.u32 	%r60, [%r16+8];
	setp.ne.s32 	%p19, %r60, %r66;
	@%p19 bra 	$L__BB2_31;
	ld.shared.u32 	%r61, [%r16+12];
	st.global.u32 	[%rd2], %r61;
$L__BB2_31:
	setp.eq.s32 	%p20, %r3, 2;
	@%p20 bra 	$L__BB2_36;
	ld.shared.u32 	%r62, [%r15+16];
	setp.ne.s32 	%p21, %r62, %r66;
	@%p21 bra 	$L__BB2_34;
	ld.shared.u32 	%r63, [%r15+20];
	st.global.u32 	[%rd2], %r63;
$L__BB2_34:
	ld.shared.u32 	%r64, [%r16+16];
	setp.ne.s32 	%p22, %r64, %r66;
	@%p22 bra 	$L__BB2_36;
	ld.shared.u32 	%r65, [%r16+20];
	st.global.u32 	[%rd2], %r65;
$L__BB2_36:
	add.s32 	%r66, %r66, 1;
	setp.ne.s32 	%p23, %r66, %r18;
	@%p23 bra 	$L__BB2_2;
$L__BB2_37:
	ret;

}
	// .globl	_Z21kernel_compute_paramsPfiiS_S_Pi
.visible .entry _Z21kernel_compute_paramsPfiiS_S_Pi(
	.param .u64 .ptr .align 1 _Z21kernel_compute_paramsPfiiS_S_Pi_param_0,
	.param .u32 _Z21kernel_compute_paramsPfiiS_S_Pi_param_1,
	.param .u32 _Z21kernel_compute_paramsPfiiS_S_Pi_param_2,
	.param .u64 .ptr .align 1 _Z21kernel_compute_paramsPfiiS_S_Pi_param_3,
	.param .u64 .ptr .align 1 _Z21kernel_compute_paramsPfiiS_S_Pi_param_4,
	.param .u64 .ptr .align 1 _Z21kernel_compute_paramsPfiiS_S_Pi_param_5
)
{
	.reg .pred 	%p<4>;
	.reg .b32 	%r<20>;
	.reg .b32 	%f<25>;
	.reg .b64 	%rd<26>;
	.reg .b64 	%fd<2>;

	ld.param.u64 	%rd1, [_Z21kernel_compute_paramsPfiiS_S_Pi_param_0];
	ld.param.u32 	%r3, [_Z21kernel_compute_paramsPfiiS_S_Pi_param_1];
	ld.param.u32 	%r4, [_Z21kernel_compute_paramsPfiiS_S_Pi_param_2];
	ld.param.u64 	%rd2, [_Z21kernel_compute_paramsPfiiS_S_Pi_param_3];
	ld.param.u64 	%rd3, [_Z21kernel_compute_paramsPfiiS_S_Pi_param_4];
	ld.param.u64 	%rd4, [_Z21kernel_compute_paramsPfiiS_S_Pi_param_5];
	mov.u32 	%r1, %tid.x;
	shr.u32 	%r5, %r3, 31;
	add.s32 	%r6, %r3, %r5;
	shr.s32 	%r7, %r6, 1;
	setp.lt.s32 	%p1, %r1, %r7;
	@%p1 bra 	$L__BB3_2;
	mov.u64 	%rd5, $str$2;
	cvta.global.u64 	%rd6, %rd5;
	mov.u64 	%rd7, $str$1;
	cvta.global.u64 	%rd8, %rd7;
	mov.u64 	%rd9, __unnamed_2;
	cvta.global.u64 	%rd10, %rd9;
	{ // callseq 3, 0
	.param .b64 param0;
	st.param.b64 	[param0], %rd6;
	.param .b64 param1;
	st.param.b64 	[param1], %rd8;
	.param .b32 param2;
	st.param.b32 	[param2], 201;
	.param .b64 param3;
	st.param.b64 	[param3], %rd10;
	.param .b64 param4;
	st.param.b64 	[param4], 1;
	call.uni 
	__assertfail, 
	(
	param0, 
	param1, 
	param2, 
	param3, 
	param4
	);
	} // callseq 3
$L__BB3_2:
	cvta.to.global.u64 	%rd11, %rd1;
	shl.b32 	%r8, %r1, 1;
	mad.lo.s32 	%r9, %r4, %r3, %r8;
	cvta.to.global.u64 	%rd12, %rd4;
	mul.wide.s32 	%rd13, %r9, 4;
	add.s64 	%rd14, %rd12, %rd13;
	ld.global.u32 	%r10, [%rd14];
	ld.global.u32 	%r11, [%rd14+4];
	mul.lo.s32 	%r12, %r10, %r3;
	mov.u32 	%r13, %ctaid.x;
	mul.lo.s32 	%r14, %r3, %r13;
	mul.lo.s32 	%r15, %r14, %r3;
	add.s32 	%r16, %r11, %r15;
	add.s32 	%r2, %r16, %r12;
	mul.wide.u32 	%rd15, %r2, 4;
	add.s64 	%rd16, %rd11, %rd15;
	ld.global.f32 	%f1, [%rd16];
	mad.lo.s32 	%r17, %r11, %r3, %r16;
	mul.wide.u32 	%rd17, %r17, 4;
	add.s64 	%rd18, %rd11, %rd17;
	ld.global.f32 	%f12, [%rd18];
	add.s32 	%r18, %r10, %r15;
	add.s32 	%r19, %r18, %r12;
	mul.wide.u32 	%rd19, %r19, 4;
	add.s64 	%rd20, %rd11, %rd19;
	ld.global.f32 	%f13, [%rd20];
	sub.f32 	%f14, %f12, %f13;
	mul.f32 	%f2, %f14, 0f3F000000;
	abs.f32 	%f3, %f2;
	mul.f32 	%f15, %f2, %f2;
	fma.rn.f32 	%f16, %f1, %f1, %f15;
	sqrt.rn.f32 	%f17, %f16;
	add.f32 	%f4, %f17, %f3;
	mul.f32 	%f18, %f4, %f4;
	fma.rn.f32 	%f19, %f1, %f1, %f18;
	sqrt.rn.f32 	%f5, %f19;
	cvt.f64.f32 	%fd1, %f5;
	setp.lt.f64 	%p2, %fd1, 0d3F1A36E2EB1C432D;
	mov.f32 	%f24, 0f00000000;
	mov.f32 	%f23, 0f3F800000;
	@%p2 bra 	$L__BB3_5;
	setp.eq.f32 	%p3, %f2, 0f00000000;
	mov.f32 	%f23, 0f3F3504F3;
	mov.f32 	%f24, %f23;
	@%p3 bra 	$L__BB3_5;
	div.rn.f32 	%f23, %f4, %f5;
	div.rn.f32 	%f21, %f2, %f3;
	mul.f32 	%f22, %f1, %f21;
	div.rn.f32 	%f24, %f22, %f5;
$L__BB3_5:
	cvta.to.global.u64 	%rd21, %rd3;
	cvta.to.global.u64 	%rd22, %rd2;
	add.s64 	%rd24, %rd21, %rd15;
	st.global.f32 	[%rd24], %f23;
	add.s64 	%rd25, %rd22, %rd15;
	st.global.f32 	[%rd25], %f24;
	ret;

}
	// .globl	_Z17kernel_row_updateiPfS_iS_S_Pi
.visible .entry _Z17kernel_row_updateiPfS_iS_S_Pi(
	.param .u32 _Z17kernel_row_updateiPfS_iS_S_Pi_param_0,
	.param .u64 .ptr .align 1 _Z17kernel_row_updateiPfS_iS_S_Pi_param_1,
	.param .u64 .ptr .align 1 _Z17kernel_row_updateiPfS_iS_S_Pi_param_2,
	.param .u32 _Z17kernel_row_updateiPfS_iS_S_Pi_param_3,
	.param .u64 .ptr .align 1 _Z17kernel_row_updateiPfS_iS_S_Pi_param_4,
	.param .u64 .ptr .align 1 _Z17kernel_row_updateiPfS_iS_S_Pi_param_5,
	.param .u64 .ptr .align 1 _Z17kernel_row_updateiPfS_iS_S_Pi_param_6
)
{
	.reg .b32 	%r<27>;
	.reg .b32 	%f<10>;
	.reg .b64 	%rd<24>;

	ld.param.u32 	%r1, [_Z17kernel_row_updateiPfS_iS_S_Pi_param_0];
	ld.param.u64 	%rd1, [_Z17kernel_row_updateiPfS_iS_S_Pi_param_1];
	ld.param.u64 	%rd2, [_Z17kernel_row_updateiPfS_iS_S_Pi_param_2];
	ld.param.u32 	%r2, [_Z17kernel_row_updateiPfS_iS_S_Pi_param_3];
	ld.param.u64 	%rd3, [_Z17kernel_row_updateiPfS_iS_S_Pi_param_4];
	ld.param.u64 	%rd4, [_Z17kernel_row_updateiPfS_iS_S_Pi_param_5];
	ld.param.u64 	%rd5, [_Z17kernel_row_updateiPfS_iS_S_Pi_param_6];
	cvta.to.global.u64 	%rd6, %rd2;
	cvta.to.global.u64 	%rd7, %rd1;
	cvta.to.global.u64 	%rd8, %rd4;
	cvta.to.global.u64 	%rd9, %rd3;
	cvta.to.global.u64 	%rd10, %rd5;
	mov.u32 	%r3, %tid.x;
	mov.u32 	%r4, %ctaid.x;
	shr.u32 	%r5, %r2, 31;
	add.s32 	%r6, %r2, %r5;
	shr.s32 	%r7, %r6, 1;
	div.s32 	%r8, %r4, %r7;
	mul.lo.s32 	%r9, %r8, %r7;
	sub.s32 	%r10, %r4, %r9;
	shl.b32 	%r11, %r10, 1;
	mad.lo.s32 	%r12, %r2, %r1, %r11;
	mul.wide.s32 	%rd11, %r12, 4;
	add.s64 	%rd12, %rd10, %rd11;
	ld.global.u32 	%r13, [%rd12];
	ld.global.u32 	%r14, [%rd12+4];
	mul.lo.s32 	%r15, %r13, %r2;
	mul.lo.s32 	%r16, %r2, %r2;
	mul.lo.s32 	%r17, %r16, %r8;
	add.s32 	%r18, %r14, %r17;
	add.s32 	%r19, %r18, %r15;
	mul.wide.s32 	%rd13, %r19, 4;
	add.s64 	%rd14, %rd9, %rd13;
	ld.global.f32 	%f1, [%rd14];
	add.s64 	%rd15, %rd8, %rd13;
	ld.global.f32 	%f2, [%rd15];
	add.s32 	%r20, %r17, %r3;
	add.s32 	%r21, %r20, %r15;
	mul.wide.s32 	%rd16, %r21, 4;
	add.s64 	%rd17, %rd7, %rd16;
	ld.global.f32 	%f3, [%rd17];
	mad.lo.s32 	%r22, %r14, %r2, %r20;
	mul.wide.s32 	%rd18, %r22, 4;
	add.s64 	%rd19, %rd7, %rd18;
	ld.global.f32 	%f4, [%rd19];
	mul.f32 	%f5, %f2, %f3;
	mul.f32 	%f6, %f1, %f4;
	sub.f32 	%f7, %f5, %f6;
	mul.lo.s32 	%r23, %r2, %r3;
	add.s32 	%r24, %r17, %r23;
	add.s32 	%r25, %r24, %r13;
	mul.wide.s32 	%rd20, %r25, 4;
	add.s64 	%rd21, %rd6, %rd20;
	st.global.f32 	[%rd21], %f7;
	mul.f32 	%f8, %f2, %f4;
	fma.rn.f32 	%f9, %f1, %f3, %f8;
	add.s32 	%r26, %r18, %r23;
	mul.wide.s32 	%rd22, %r26, 4;
	add.s64 	%rd23, %rd6, %rd22;
	st.global.f32 	[%rd23], %f9;
	ret;

}
	// .globl	_Z20kernel_row_updateMCAiPfS_iS_S_PiS0_
.visible .entry _Z20kernel_row_updateMCAiPfS_iS_S_PiS0_(
	.param .u32 _Z20kernel_row_updateMCAiPfS_iS_S_PiS0__param_0,
	.param .u64 .ptr .align 1 _Z20kernel_row_updateMCAiPfS_iS_S_PiS0__param_1,
	.param .u64 .ptr .align 1 _Z20kernel_row_updateMCAiPfS_iS_S_PiS0__param_2,
	.param .u32 _Z20kernel_row_updateMCAiPfS_iS_S_PiS0__param_3,
	.param .u64 .ptr .align 1 _Z20kernel_row_updateMCAiPfS_iS_S_PiS0__param_4,
	.param .u64 .ptr .align 1 _Z20kernel_row_updateMCAiPfS_iS_S_PiS0__param_5,
	.param .u64 .ptr .align 1 _Z20kernel_row_updateMCAiPfS_iS_S_PiS0__param_6,
	.param .u64 .ptr .align 1 _Z20kernel_row_updateMCAiPfS_iS_S_PiS0__param_7
)
{
	.reg .pred 	%p<2>;
	.reg .b32 	%r<52>;
	.reg .b32 	%f<14>;
	.reg .b64 	%rd<30>;

	ld.param.u32 	%r12, [_Z20kernel_row_updateMCAiPfS_iS_S_PiS0__param_0];
	ld.param.u64 	%rd5, [_Z20kernel_row_updateMCAiPfS_iS_S_PiS0__param_1];
	ld.param.u64 	%rd2, [_Z20kernel_row_updateMCAiPfS_iS_S_PiS0__param_2];
	ld.param.u32 	%r11, [_Z20kernel_row_updateMCAiPfS_iS_S_PiS0__param_3];
	ld.param.u64 	%rd3, [_Z20kernel_row_updateMCAiPfS_iS_S_PiS0__param_4];
	ld.param.u64 	%rd4, [_Z20kernel_row_updateMCAiPfS_iS_S_PiS0__param_5];
	ld.param.u64 	%rd6, [_Z20kernel_row_updateMCAiPfS_iS_S_PiS0__param_6];
	ld.param.u64 	%rd7, [_Z20kernel_row_updateMCAiPfS_iS_S_PiS0__param_7];
	cvta.to.global.u64 	%rd8, %rd7;
	cvta.to.global.u64 	%rd9, %rd5;
	cvta.to.global.u64 	%rd1, %rd6;
	mov.u32 	%r1, %tid.x;
	mov.u32 	%r13, %ctaid.x;
	shr.u32 	%r14, %r11, 31;
	add.s32 	%r15, %r11, %r14;
	shr.s32 	%r2, %r15, 1;
	div.s32 	%r16, %r13, %r2;
	mul.lo.s32 	%r3, %r11, %r12;
	mul.lo.s32 	%r17, %r16, %r2;
	sub.s32 	%r18, %r13, %r17;
	shl.b32 	%r19, %r18, 1;
	add.s32 	%r20, %r19, %r3;
	mul.wide.s32 	%rd10, %r20, 4;
	add.s64 	%rd11, %rd1, %rd10;
	ld.global.u32 	%r21, [%rd11];
	ld.global.u32 	%r22, [%rd11+4];
	mul.lo.s32 	%r23, %r11, %r11;
	mul.lo.s32 	%r4, %r23, %r16;
	add.s32 	%r24, %r4, %r1;
	mad.lo.s32 	%r5, %r21, %r11, %r24;
	mul.wide.s32 	%rd12, %r5, 4;
	add.s64 	%rd13, %rd9, %rd12;
	ld.global.f32 	%f1, [%rd13];
	mad.lo.s32 	%r6, %r22, %r11, %r24;
	mul.wide.s32 	%rd14, %r6, 4;
	add.s64 	%rd15, %rd9, %rd14;
	ld.global.f32 	%f2, [%rd15];
	add.s32 	%r25, %r3, %r1;
	mul.wide.s32 	%rd16, %r25, 4;
	add.s64 	%rd17, %rd8, %rd16;
	ld.global.u32 	%r7, [%rd17];
	shl.b32 	%r26, %r11, 2;
	mov.u32 	%r27, sharedarray;
	add.s32 	%r8, %r27, %r26;
	add.s32 	%r9, %r8, %r26;
	add.s32 	%r10, %r9, %r26;
	shl.b32 	%r28, %r1, 2;
	add.s32 	%r29, %r9, %r28;
	st.shared.f32 	[%r29], %f1;
	add.s32 	%r30, %r10, %r28;
	st.shared.f32 	[%r30], %f2;
	setp.ge.s32 	%p1, %r1, %r2;
	@%p1 bra 	$L__BB5_2;
	cvta.to.global.u64 	%rd18, %rd4;
	cvta.to.global.u64 	%rd19, %rd3;
	rem.u32 	%r31, %r1, %r2;
	shl.b32 	%r32, %r31, 1;
	add.s32 	%r33, %r32, %r3;
	mul.wide.s32 	%rd20, %r33, 4;
	add.s64 	%rd21, %rd1, %rd20;
	ld.global.u32 	%r34, [%rd21];
	ld.global.u32 	%r35, [%rd21+4];
	add.s32 	%r36, %r35, %r4;
	mad.lo.s32 	%r37, %r34, %r11, %r36;
	mul.wide.s32 	%rd22, %r37, 4;
	add.s64 	%rd23, %rd18, %rd22;
	ld.global.f32 	%f3, [%rd23];
	shl.b32 	%r38, %r34, 2;
	add.s32 	%r40, %r27, %r38;
	st.shared.f32 	[%r40], %f3;
	shl.b32 	%r41, %r35, 2;
	add.s32 	%r42, %r27, %r41;
	st.shared.f32 	[%r42], %f3;
	add.s64 	%rd24, %rd19, %rd22;
	ld.global.f32 	%f4, [%rd24];
	neg.f32 	%f5, %f4;
	add.s32 	%r43, %r8, %r38;
	st.shared.f32 	[%r43], %f5;
	add.s32 	%r44, %r8, %r41;
	st.shared.f32 	[%r44], %f4;
$L__BB5_2:
	cvta.to.global.u64 	%rd25, %rd2;
	bar.sync 	0;
	shl.b32 	%r45, %r7, 2;
	add.s32 	%r46, %r9, %r45;
	ld.shared.f32 	%f6, [%r46];
	add.s32 	%r47, %r10, %r45;
	ld.shared.f32 	%f7, [%r47];
	add.s32 	%r50, %r27, %r28;
	ld.shared.f32 	%f8, [%r50];
	add.s32 	%r51, %r8, %r28;
	ld.shared.f32 	%f9, [%r51];
	mul.f32 	%f10, %f6, %f9;
	fma.rn.f32 	%f11, %f1, %f8, %f10;
	add.s64 	%rd27, %rd25, %rd12;
	st.global.f32 	[%rd27], %f11;
	mul.f32 	%f12, %f7, %f9;
	fma.rn.f32 	%f13, %f2, %f8, %f12;
	add.s64 	%rd29, %rd25, %rd14;
	st.global.f32 	[%rd29], %f13;
	ret;

}
	// .globl	_Z17kernel_col_updateiPfS_iS_S_S_Pi
.visible .entry _Z17kernel_col_updateiPfS_iS_S_S_Pi(
	.param .u32 _Z17kernel_col_updateiPfS_iS_S_S_Pi_param_0,
	.param .u64 .ptr .align 1 _Z17kernel_col_updateiPfS_iS_S_S_Pi_param_1,
	.param .u64 .ptr .align 1 _Z17kernel_col_updateiPfS_iS_S_S_Pi_param_2,
	.param .u32 _Z17kernel_col_updateiPfS_iS_S_S_Pi_param_3,
	.param .u64 .ptr .align 1 _Z17kernel_col_updateiPfS_iS_S_S_Pi_param_4,
	.param .u64 .ptr .align 1 _Z17kernel_col_updateiPfS_iS_S_S_Pi_param_5,
	.param .u64 .ptr .align 1 _Z17kernel_col_updateiPfS_iS_S_S_Pi_param_6,
	.param .u64 .ptr .align 1 _Z17kernel_col_updateiPfS_iS_S_S_Pi_param_7
)
{
	.reg .pred 	%p<2>;
	.reg .b32 	%r<24>;
	.reg .b32 	%f<19>;
	.reg .b64 	%rd<26>;
	// demoted variable
	.shared .align 4 .u32 _ZZ17kernel_col_updateiPfS_iS_S_S_PiE8col_pair_$_0;
	// demoted variable
	.shared .align 4 .u32 _ZZ17kernel_col_updateiPfS_iS_S_S_PiE8col_pair_$_1;
	// demoted variable
	.shared .align 4 .f32 _ZZ17kernel_col_updateiPfS_iS_S_S_PiE6params_$_0;
	// demoted variable
	.shared .align 4 .f32 _ZZ17kernel_col_updateiPfS_iS_S_S_PiE6params_$_1;
	ld.param.u32 	%r5, [_Z17kernel_col_updateiPfS_iS_S_S_Pi_param_0];
	ld.param.u64 	%rd1, [_Z17kernel_col_updateiPfS_iS_S_S_Pi_param_1];
	ld.param.u64 	%rd2, [_Z17kernel_col_updateiPfS_iS_S_S_Pi_param_2];
	ld.param.u32 	%r6, [_Z17kernel_col_updateiPfS_iS_S_S_Pi_param_3];
	ld.param.u64 	%rd3, [_Z17kernel_col_updateiPfS_iS_S_S_Pi_param_4];
	ld.param.u64 	%rd4, [_Z17kernel_col_updateiPfS_iS_S_S_Pi_param_5];
	ld.param.u64 	%rd5, [_Z17kernel_col_updateiPfS_iS_S_S_Pi_param_6];
	ld.param.u64 	%rd6, [_Z17kernel_col_updateiPfS_iS_S_S_Pi_param_7];
	mov.u32 	%r1, %tid.x;
	mov.u32 	%r2, %ctaid.x;
	shr.u32 	%r7, %r6, 31;
	add.s32 	%r8, %r6, %r7;
	shr.s32 	%r3, %r8, 1;
	div.s32 	%r4, %r2, %r3;
	setp.ne.s32 	%p1, %r1, 0;
	@%p1 bra 	$L__BB6_2;
	cvta.to.global.u64 	%rd7, %rd6;
	cvta.to.global.u64 	%rd8, %rd4;
	cvta.to.global.u64 	%rd9, %rd5;
	rem.s32 	%r9, %r2, %r3;
	shl.b32 	%r10, %r9, 1;
	mad.lo.s32 	%r11, %r6, %r5, %r10;
	mul.wide.s32 	%rd10, %r11, 4;
	add.s64 	%rd11, %rd7, %rd10;
	ld.global.u32 	%r12, [%rd11];
	st.shared.u32 	[_ZZ17kernel_col_updateiPfS_iS_S_S_PiE8col_pair_$_0], %r12;
	ld.global.u32 	%r13, [%rd11+4];
	st.shared.u32 	[_ZZ17kernel_col_updateiPfS_iS_S_S_PiE8col_pair_$_1], %r13;
	mul.lo.s32 	%r14, %r6, %r6;
	mul.lo.s32 	%r15, %r14, %r4;
	mad.lo.s32 	%r16, %r12, %r6, %r15;
	add.s32 	%r17, %r16, %r13;
	mul.wide.s32 	%rd12, %r17, 4;
	add.s64 	%rd13, %rd8, %rd12;
	ld.global.f32 	%f1, [%rd13];
	st.shared.f32 	[_ZZ17kernel_col_updateiPfS_iS_S_S_PiE6params_$_0], %f1;
	add.s64 	%rd14, %rd9, %rd12;
	ld.global.f32 	%f2, [%rd14];
	st.shared.f32 	[_ZZ17kernel_col_updateiPfS_iS_S_S_PiE6params_$_1], %f2;
$L__BB6_2:
	cvta.to.global.u64 	%rd15, %rd2;
	cvta.to.global.u64 	%rd16, %rd1;
	cvta.to.global.u64 	%rd17, %rd3;
	bar.sync 	0;
	ld.shared.u32 	%r18, [_ZZ17kernel_col_updateiPfS_iS_S_S_PiE8col_pair_$_0];
	ld.shared.u32 	%r19, [_ZZ17kernel_col_updateiPfS_iS_S_S_PiE8col_pair_$_1];
	ld.shared.f32 	%f3, [_ZZ17kernel_col_updateiPfS_iS_S_S_PiE6params_$_0];
	ld.shared.f32 	%f4, [_ZZ17kernel_col_updateiPfS_iS_S_S_PiE6params_$_1];
	mul.lo.s32 	%r20, %r6, %r6;
	mad.lo.s32 	%r21, %r20, %r4, %r1;
	mad.lo.s32 	%r22, %r18, %r6, %r21;
	mad.lo.s32 	%r23, %r19, %r6, %r21;
	mul.wide.s32 	%rd18, %r22, 4;
	add.s64 	%rd19, %rd15, %rd18;
	ld.global.f32 	%f5, [%rd19];
	mul.wide.s32 	%rd20, %r23, 4;
	add.s64 	%rd21, %rd15, %rd20;
	ld.global.f32 	%f6, [%rd21];
	mul.f32 	%f7, %f4, %f5;
	mul.f32 	%f8, %f3, %f6;
	sub.f32 	%f9, %f7, %f8;
	add.s64 	%rd22, %rd16, %rd18;
	st.global.f32 	[%rd22], %f9;
	mul.f32 	%f10, %f4, %f6;
	fma.rn.f32 	%f11, %f3, %f5, %f10;
	add.s64 	%rd23, %rd16, %rd20;
	st.global.f32 	[%rd23], %f11;
	add.s64 	%rd24, %rd17, %rd18;
	ld.global.f32 	%f12, [%rd24];
	mul.f32 	%f13, %f4, %f12;
	add.s64 	%rd25, %rd17, %rd20;
	ld.global.f32 	%f14, [%rd25];
	mul.f32 	%f15, %f3, %f14;
	sub.f32 	%f16, %f13, %f15;
	mul.f32 	%f17, %f4, %f14;
	fma.rn.f32 	%f18, %f3, %f12, %f17;
	st.global.f32 	[%rd24], %f16;
	st.global.f32 	[%rd25], %f18;
	ret;

}
	// .globl	_Z38kernel_compute_offset3Dmatrix_convergePfiiS_PiPb
.visible .entry _Z38kernel_compute_offset3Dmatrix_convergePfiiS_PiPb(
	.param .u64 .ptr .align 1 _Z38kernel_compute_offset3Dmatrix_convergePfiiS_PiPb_param_0,
	.param .u32 _Z38kernel_compute_offset3Dmatrix_convergePfiiS_PiPb_param_1,
	.param .u32 _Z38kernel_compute_offset3Dmatrix_convergePfiiS_PiPb_param_2,
	.param .u64 .ptr .align 1 _Z38kernel_compute_offset3Dmatrix_convergePfiiS_PiPb_param_3,
	.param .u64 .ptr .align 1 _Z38kernel_compute_offset3Dmatrix_convergePfiiS_PiPb_param_4,
	.param .u64 .ptr .align 1 _Z38kernel_compute_offset3Dmatrix_convergePfiiS_PiPb_param_5
)
{
	.reg .pred 	%p<12>;
	.reg .b16 	%rs<3>;
	.reg .b32 	%r<88>;
	.reg .b32 	%f<34>;
	.reg .b64 	%rd<34>;
	.reg .b64 	%fd<2>;
	// demoted variable
	.shared .align 4 .b8 _ZZ38kernel_compute_offset3Dmatrix_convergePfiiS_PiPbE4ssum[4096];
	ld.param.u64 	%rd9, [_Z38kernel_compute_offset3Dmatrix_convergePfiiS_PiPb_param_0];
	ld.param.u32 	%r32, [_Z38kernel_compute_offset3Dmatrix_convergePfiiS_PiPb_param_1];
	ld.param.u64 	%rd8, [_Z38kernel_compute_offset3Dmatrix_convergePfiiS_PiPb_param_3];
	ld.param.u64 	%rd10, [_Z38kernel_compute_offset3Dmatrix_convergePfiiS_PiPb_param_4];
	ld.param.u64 	%rd11, [_Z38kernel_compute_offset3Dmatrix_convergePfiiS_PiPb_param_5];
	cvta.to.global.u64 	%rd1, %rd9;
	cvta.to.global.u64 	%rd2, %rd10;
	cvta.to.global.u64 	%rd3, %rd11;
	mov.u32 	%r1, %tid.x;
	mov.u32 	%r2, %ctaid.x;
	add.s32 	%r33, %r32, -1;
	mul.lo.s32 	%r34, %r33, %r32;
	shr.u32 	%r35, %r34, 31;
	add.s32 	%r36, %r34, %r35;
	shr.s32 	%r3, %r36, 1;
	shl.b32 	%r37, %r1, 2;
	mov.u32 	%r38, _ZZ38kernel_compute_offset3Dmatrix_convergePfiiS_PiPbE4ssum;
	add.s32 	%r4, %r38, %r37;
	mov.b32 	%r39, 0;
	st.shared.u32 	[%r4], %r39;
	setp.ge.s32 	%p1, %r1, %r3;
	@%p1 bra 	$L__BB7_8;
	mul.lo.s32 	%r5, %r32, %r2;
	mov.u32 	%r6, %ntid.x;
	add.s32 	%r40, %r1, %r6;
	max.u32 	%r41, %r3, %r40;
	setp.lt.u32 	%p2, %r40, %r3;
	selp.u32 	%r42, 1, 0, %p2;
	add.s32 	%r43, %r40, %r42;
	sub.s32 	%r44, %r41, %r43;
	div.u32 	%r45, %r44, %r6;
	add.s32 	%r7, %r45, %r42;
	and.b32  	%r46, %r7, 3;
	setp.eq.s32 	%p3, %r46, 3;
	mov.f32 	%f33, 0f00000000;
	mov.u32 	%r81, %r1;
	@%p3 bra 	$L__BB7_4;
	mul.wide.u32 	%rd12, %r1, 8;
	add.s64 	%rd13, %rd12, %rd2;
	add.s64 	%rd33, %rd13, 4;
	mul.wide.u32 	%rd5, %r6, 8;
	add.s32 	%r47, %r7, 1;
	and.b32  	%r48, %r47, 3;
	neg.s32 	%r79, %r48;
	mov.f32 	%f33, 0f00000000;
	mov.u32 	%r81, %r1;
$L__BB7_3:
	.pragma "nounroll";
	ld.global.u32 	%r49, [%rd33+-4];
	ld.global.u32 	%r50, [%rd33];
	add.s32 	%r51, %r49, %r5;
	mad.lo.s32 	%r52, %r51, %r32, %r50;
	mul.wide.s32 	%rd14, %r52, 4;
	add.s64 	%rd15, %rd1, %rd14;
	ld.global.f32 	%f11, [%rd15];
	abs.f32 	%f12, %f11;
	add.f32 	%f33, %f33, %f12;
	add.s32 	%r81, %r81, %r6;
	add.s64 	%rd33, %rd33, %rd5;
	add.s32 	%r79, %r79, 1;
	setp.ne.s32 	%p4, %r79, 0;
	@%p4 bra 	$L__BB7_3;
$L__BB7_4:
	setp.lt.u32 	%p5, %r7, 3;
	@%p5 bra 	$L__BB7_7;
	shl.b32 	%r53, %r6, 2;
	shl.b32 	%r82, %r81, 1;
	add.s32 	%r85, %r53, %r82;
	shl.b32 	%r16, %r6, 3;
	mad.lo.s32 	%r84, %r6, 6, %r82;
	add.s32 	%r54, %r6, %r81;
	shl.b32 	%r83, %r54, 1;
$L__BB7_6:
	mul.wide.u32 	%rd16, %r82, 4;
	add.s64 	%rd17, %rd2, %rd16;
	ld.global.u32 	%r55, [%rd17];
	ld.global.u32 	%r56, [%rd17+4];
	add.s32 	%r57, %r55, %r5;
	mad.lo.s32 	%r58, %r57, %r32, %r56;
	mul.wide.s32 	%rd18, %r58, 4;
	add.s64 	%rd19, %rd1, %rd18;
	ld.global.f32 	%f13, [%rd19];
	abs.f32 	%f14, %f13;
	add.f32 	%f15, %f33, %f14;
	add.s32 	%r59, %r81, %r6;
	mul.wide.u32 	%rd20, %r83, 4;
	add.s64 	%rd21, %rd2, %rd20;
	ld.global.u32 	%r60, [%rd21];
	ld.global.u32 	%r61, [%rd21+4];
	add.s32 	%r62, %r60, %r5;
	mad.lo.s32 	%r63, %r62, %r32, %r61;
	mul.wide.s32 	%rd22, %r63, 4;
	add.s64 	%rd23, %rd1, %rd22;
	ld.global.f32 	%f16, [%rd23];
	abs.f32 	%f17, %f16;
	add.f32 	%f18, %f15, %f17;
	add.s32 	%r64, %r59, %r6;
	mul.wide.u32 	%rd24, %r85, 4;
	add.s64 	%rd25, %rd2, %rd24;
	ld.global.u32 	%r65, [%rd25];
	ld.global.u32 	%r66, [%rd25+4];
	add.s32 	%r67, %r65, %r5;
	mad.lo.s32 	%r68, %r67, %r32, %r66;
	mul.wide.s32 	%rd26, %r68, 4;
	add.s64 	%rd27, %rd1, %rd26;
	ld.global.f32 	%f19, [%rd27];
	abs.f32 	%f20, %f19;
	add.f32 	%f21, %f18, %f20;
	add.s32 	%r69, %r64, %r6;
	mul.wide.u32 	%rd28, %r84, 4;
	add.s64 	%rd29, %rd2, %rd28;
	ld.global.u32 	%r70, [%rd29];
	ld.global.u32 	%r71, [%rd29+4];
	add.s32 	%r72, %r70, %r5;
	mad.lo.s32 	%r73, %r72, %r32, %r71;
	mul.wide.s32 	%rd30, %r73, 4;
	add.s64 	%rd31, %rd1, %rd30;
	ld.global.f32 	%f22, [%rd31];
	abs.f32 	%f23, %f22;
	add.f32 	%f33, %f21, %f23;
	add.s32 	%r81, %r69, %r6;
	add.s32 	%r85, %r85, %r16;
	add.s32 	%r84, %r84, %r16;
	add.s32 	%r83, %r83, %r16;
	add.s32 	%r82, %r82, %r16;
	setp.lt.s32 	%p6, %r81, %r3;
	@%p6 bra 	$L__BB7_6;
$L__BB7_7:
	st.shared.f32 	[%r4], %f33;
$L__BB7_8:
	bar.sync 	0;
	mov.u32 	%r87, %ntid.x;
	setp.lt.u32 	%p7, %r87, 2;
	@%p7 bra 	$L__BB7_12;
$L__BB7_9:
	shr.u32 	%r31, %r87, 1;
	setp.ge.u32 	%p8, %r1, %r31;
	@%p8 bra 	$L__BB7_11;
	shl.b32 	%r74, %r31, 2;
	add.s32 	%r75, %r4, %r74;
	ld.shared.f32 	%f24, [%r75];
	ld.shared.f32 	%f25, [%r4];
	add.f32 	%f26, %f24, %f25;
	st.shared.f32 	[%r4], %f26;
$L__BB7_11:
	bar.sync 	0;
	setp.gt.u32 	%p9, %r87, 3;
	mov.u32 	%r87, %r31;
	@%p9 bra 	$L__BB7_9;
$L__BB7_12:
	ld.shared.f32 	%f27, [_ZZ38kernel_compute_offset3Dmatrix_convergePfiiS_PiPbE4ssum];
	cvta.to.global.u64 	%rd32, %rd8;
	st.global.f32 	[%rd32], %f27;
	mov.b16 	%rs1, 1;
	st.global.u8 	[%rd3], %rs1;
	setp.ne.s32 	%p10, %r1, 0;
	@%p10 bra 	$L__BB7_15;
	shl.b32 	%r76, %r2, 2;
	add.s32 	%r78, %r38, %r76;
	ld.shared.f32 	%f28, [%r78];
	cvt.f64.f32 	%fd1, %f28;
	setp.leu.f64 	%p11, %fd1, 0d3F1A36E2EB1C432D;
	@%p11 bra 	$L__BB7_15;
	mov.b16 	%rs2, 0;
	st.global.u8 	[%rd3], %rs2;
$L__BB7_15:
	ret;

}
	// .globl	_Z20kernel_OneStepUpdateiPfiS_S_S_PiS0_
.visible .entry _Z20kernel_OneStepUpdateiPfiS_S_S_PiS0_(
	.param .u32 _Z20kernel_OneStepUpdateiPfiS_S_S_PiS0__param_0,
	.param .u64 .ptr .align 1 _Z20kernel_OneStepUpdateiPfiS_S_S_PiS0__param_1,
	.param .u32 _Z20kernel_OneStepUpdateiPfiS_S_S_PiS0__param_2,
	.param .u64 .ptr .align 1 _Z20kernel_OneStepUpdateiPfiS_S_S_PiS0__param_3,
	.param .u64 .ptr .align 1 _Z20kernel_OneStepUpdateiPfiS_S_S_PiS0__param_4,
	.param .u64 .ptr .align 1 _Z20kernel_OneStepUpdateiPfiS_S_S_PiS0__param_5,
	.param .u64 .ptr .align 1 _Z20kernel_OneStepUpdateiPfiS_S_S_PiS0__param_6,
	.param .u64 .ptr .align 1 _Z20kernel_OneStepUpdateiPfiS_S_S_PiS0__param_7
)
{
	.reg .pred 	%p<2>;
	.reg .b32 	%r<56>;
	.reg .b32 	%f<28>;
	.reg .b64 	%rd<34>;

	ld.param.u32 	%r12, [_Z20kernel_OneStepUpdateiPfiS_S_S_PiS0__param_0];
	ld.param.u64 	%rd7, [_Z20kernel_OneStepUpdateiPfiS_S_S_PiS0__param_1];
	ld.param.u32 	%r11, [_Z20kernel_OneStepUpdateiPfiS_S_S_PiS0__param_2];
	ld.param.u64 	%rd8, [_Z20kernel_OneStepUpdateiPfiS_S_S_PiS0__param_4];
	ld.param.u64 	%rd9, [_Z20kernel_OneStepUpdateiPfiS_S_S_PiS0__param_5];
	ld.param.u64 	%rd10, [_Z20kernel_OneStepUpdateiPfiS_S_S_PiS0__param_6];
	ld.param.u64 	%rd11, [_Z20kernel_OneStepUpdateiPfiS_S_S_PiS0__param_7];
	cvta.to.global.u64 	%rd12, %rd11;
	cvta.to.global.u64 	%rd13, %rd7;
	cvta.to.global.u64 	%rd1, %rd9;
	cvta.to.global.u64 	%rd2, %rd8;
	cvta.to.global.u64 	%rd3, %rd10;
	mov.u32 	%r1, %tid.x;
	mov.u32 	%r13, %ctaid.x;
	shr.u32 	%r14, %r11, 31;
	add.s32 	%r15, %r11, %r14;
	shr.s32 	%r2, %r15, 1;
	div.s32 	%r16, %r13, %r2;
	mul.lo.s32 	%r3, %r11, %r12;
	mul.lo.s32 	%r17, %r16, %r2;
	sub.s32 	%r18, %r13, %r17;
	shl.b32 	%r19, %r18, 1;
	add.s32 	%r20, %r19, %r3;
	mul.wide.s32 	%rd14, %r20, 4;
	add.s64 	%rd15, %rd3, %rd14;
	ld.global.u32 	%r21, [%rd15];
	ld.global.u32 	%r22, [%rd15+4];
	mul.lo.s32 	%r23, %r21, %r11;
	mul.lo.s32 	%r24, %r11, %r11;
	mul.lo.s32 	%r4, %r24, %r16;
	add.s32 	%r25, %r22, %r4;
	add.s32 	%r26, %r25, %r23;
	mul.wide.s32 	%rd16, %r26, 4;
	add.s64 	%rd17, %rd2, %rd16;
	ld.global.f32 	%f1, [%rd17];
	add.s64 	%rd18, %rd1, %rd16;
	ld.global.f32 	%f2, [%rd18];
	add.s32 	%r27, %r4, %r1;
	add.s32 	%r5, %r27, %r23;
	mul.wide.s32 	%rd19, %r5, 4;
	add.s64 	%rd4, %rd13, %rd19;
	ld.global.f32 	%f3, [%rd4];
	mad.lo.s32 	%r6, %r22, %r11, %r27;
	mul.wide.s32 	%rd20, %r6, 4;
	add.s64 	%rd5, %rd13, %rd20;
	ld.global.f32 	%f4, [%rd5];
	add.s32 	%r28, %r3, %r1;
	mul.wide.s32 	%rd21, %r28, 4;
	add.s64 	%rd22, %rd12, %rd21;
	ld.global.u32 	%r7, [%rd22];
	shl.b32 	%r29, %r11, 2;
	mov.u32 	%r30, sharedarray;
	add.s32 	%r8, %r30, %r29;
	add.s32 	%r9, %r8, %r29;
	add.s32 	%r10, %r9, %r29;
	shl.b32 	%r31, %r1, 2;
	add.s32 	%r32, %r9, %r31;
	st.shared.f32 	[%r32], %f3;
	add.s32 	%r33, %r10, %r31;
	st.shared.f32 	[%r33], %f4;
	setp.ge.s32 	%p1, %r1, %r2;
	@%p1 bra 	$L__BB8_2;
	ld.param.u32 	%r55, [_Z20kernel_OneStepUpdateiPfiS_S_S_PiS0__param_2];
	rem.u32 	%r34, %r1, %r2;
	shl.b32 	%r35, %r34, 1;
	add.s32 	%r36, %r35, %r3;
	mul.wide.s32 	%rd23, %r36, 4;
	add.s64 	%rd24, %rd3, %rd23;
	ld.global.u32 	%r37, [%rd24];
	ld.global.u32 	%r38, [%rd24+4];
	add.s32 	%r39, %r38, %r4;
	mad.lo.s32 	%r40, %r37, %r55, %r39;
	mul.wide.s32 	%rd25, %r40, 4;
	add.s64 	%rd26, %rd1, %rd25;
	ld.global.f32 	%f5, [%rd26];
	shl.b32 	%r41, %r37, 2;
	add.s32 	%r43, %r30, %r41;
	st.shared.f32 	[%r43], %f5;
	shl.b32 	%r44, %r38, 2;
	add.s32 	%r45, %r30, %r44;
	st.shared.f32 	[%r45], %f5;
	add.s64 	%rd27, %rd2, %rd25;
	ld.global.f32 	%f6, [%rd27];
	neg.f32 	%f7, %f6;
	add.s32 	%r46, %r8, %r41;
	st.shared.f32 	[%r46], %f7;
	add.s32 	%r47, %r8, %r44;
	st.shared.f32 	[%r47], %f6;
$L__BB8_2:
	ld.param.u64 	%rd33, [_Z20kernel_OneStepUpdateiPfiS_S_S_PiS0__param_3];
	cvta.to.global.u64 	%rd28, %rd33;
	bar.sync 	0;
	shl.b32 	%r48, %r7, 2;
	add.s32 	%r49, %r9, %r48;
	ld.shared.f32 	%f8, [%r49];
	add.s32 	%r50, %r10, %r48;
	ld.shared.f32 	%f9, [%r50];
	add.s32 	%r53, %r30, %r31;
	ld.shared.f32 	%f10, [%r53];
	add.s32 	%r54, %r8, %r31;
	ld.shared.f32 	%f11, [%r54];
	mul.f32 	%f12, %f8, %f11;
	fma.rn.f32 	%f13, %f3, %f10, %f12;
	mul.f32 	%f14, %f2, %f13;
	mul.f32 	%f15, %f4, %f10;
	fma.rn.f32 	%f16, %f9, %f11, %f15;
	mul.f32 	%f17, %f1, %f16;
	sub.f32 	%f18, %f14, %f17;
	st.global.f32 	[%rd4], %f18;
	mul.f32 	%f19, %f2, %f16;
	fma.rn.f32 	%f20, %f1, %f13, %f19;
	st.global.f32 	[%rd5], %f20;
	add.s64 	%rd30, %rd28, %rd19;
	ld.global.f32 	%f21, [%rd30];
	mul.f32 	%f22, %f2, %f21;
	add.s64 	%rd32, %rd28, %rd20;
	ld.global.f32 	%f23, [%rd32];
	mul.f32 	%f24, %f1, %f23;
	sub.f32 	%f25, %f22, %f24;
	mul.f32 	%f26, %f2, %f23;
	fma.rn.f32 	%f27, %f1, %f21, %f26;
	st.global.f32 	[%rd30], %f25;
	st.global.f32 	[%rd32], %f27;
	ret;

}


// ===== COMPILED SASS (sm_100) =====

	.target	sm_100

	.elftype	@"ET_EXEC"


//--------------------- .note.nv.tkinfo           --------------------------
	.section	.note.nv.tkinfo,"",@"SHT_NOTE"
	.sectionflags	@"SHF_NOTE_NV_TKINFO"
	.tkinfo
        /*0018*/ 	.word	0x00000002
        /*0030*/ 	.string	""
        /*0030*/ 	.string	"ptxas"
        /*0030*/ 	.string	"Cuda compilation tools, release 13.0, V13.0.88"
        /*0030*/ 	.string	"Build cuda_13.0.r13.0/compiler.36424714_0"
        /*0030*/ 	.string	"-arch sm_100 -m 64 "



//--------------------- .note.nv.cuinfo           --------------------------
	.section	.note.nv.cuinfo,"",@"SHT_NOTE"
	.sectionflags	@"SHF_NOTE_NV_CUINFO"
        /*0018*/ 	.short	0x0002
        /*001a*/ 	.short	0x0064
        /*001c*/ 	.short	0x0082
	.zero		2


//--------------------- .nv.info                  --------------------------
	.section	.nv.info,"",@"SHT_CUDA_INFO"
	.align	4


	//----- nvinfo : EIATTR_REGCOUNT
	.align		4
        /*0000*/ 	.byte	0x04, 0x2f
        /*0002*/ 	.short	(.L_6 - .L_5)
	.align		4
.L_5:
        /*0004*/ 	.word	index@(_Z30kernel_s_initialize_3DidentityPfii)
        /*0008*/ 	.word	0x0000000a


	//----- nvinfo : EIATTR_FRAME_SIZE
	.align		4
.L_6:
        /*000c*/ 	.byte	0x04, 0x11
        /*000e*/ 	.short	(.L_8 - .L_7)
	.align		4
.L_7:
        /*0010*/ 	.word	index@(_Z30kernel_s_initialize_3DidentityPfii)
        /*0014*/ 	.word	0x00000000


	//----- nvinfo : EIATTR_REGCOUNT
	.align		4
.L_8:
        /*0018*/ 	.byte	0x04, 0x2f
        /*001a*/ 	.short	(.L_10 - .L_9)
	.align		4
.L_9:
        /*001c*/ 	.word	index@(_Z31kernel_compute_all_chess_paramsiiPi)
        /*0020*/ 	.word	0x00000018


	//----- nvinfo : EIATTR_FRAME_SIZE
	.align		4
.L_10:
        /*0024*/ 	.byte	0x04, 0x11
        /*0026*/ 	.short	(.L_12 - .L_11)
	.align		4
.L_11:
        /*0028*/ 	.word	index@(_Z31kernel_compute_all_chess_paramsiiPi)
        /*002c*/ 	.word	0x00000000


	//----- nvinfo : EIATTR_REGCOUNT
	.align		4
.L_12:
        /*0030*/ 	.byte	0x04, 0x2f
        /*0032*/ 	.short	(.L_14 - .L_13)
	.align		4
.L_13:
        /*0034*/ 	.word	index@(_Z23kernel_compute_fmappingiPiS_)
        /*0038*/ 	.word	0x00000020


	//----- nvinfo : EIATTR_FRAME_SIZE
	.align		4
.L_14:
        /*003c*/ 	.byte	0x04, 0x11
        /*003e*/ 	.short	(.L_16 - .L_15)
	.align		4
.L_15:
        /*0040*/ 	.word	index@(_Z23kernel_compute_fmappingiPiS_)
        /*0044*/ 	.word	0x00000000


	//----- nvinfo : EIATTR_REGCOUNT
	.align		4
.L_16:
        /*0048*/ 	.byte	0x04, 0x2f
        /*004a*/ 	.short	(.L_18 - .L_17)
	.align		4
.L_17:
        /*004c*/ 	.word	index@(_Z21kernel_compute_paramsPfiiS_S_Pi)
        /*0050*/ 	.word	0x00000018


	//----- nvinfo : EIATTR_FRAME_SIZE
	.align		4
.L_18:
        /*0054*/ 	.byte	0x04, 0x11
        /*0056*/ 	.short	(.L_20 - .L_19)
	.align		4
.L_19:
        /*0058*/ 	.word	index@($__internal_1_$__cuda_sm3x_div_rn_noftz_f32_slowpath)
        /*005c*/ 	.word	0x00000000


	//----- nvinfo : EIATTR_FRAME_SIZE
	.align		4
.L_20:
        /*0060*/ 	.byte	0x04, 0x11
        /*0062*/ 	.short	(.L_22 - .L_21)
	.align		4
.L_21:
        /*0064*/ 	.word	index@($__internal_0_$__cuda_sm20_sqrt_rn_f32_slowpath)
        /*0068*/ 	.word	0x00000000


	//----- nvinfo : EIATTR_FRAME_SIZE
	.align		4
.L_22:
        /*006c*/ 	.byte	0x04, 0x11
        /*006e*/ 	.short	(.L_24 - .L_23)
	.align		4
.L_23:
        /*0070*/ 	.word	index@(_Z21kernel_compute_paramsPfiiS_S_Pi)
        /*0074*/ 	.word	0x00000000


	//----- nvinfo : EIATTR_REGCOUNT
	.align		4
.L_24:
        /*0078*/ 	.byte	0x04, 0x2f
        /*007a*/ 	.short	(.L_26 - .L_25)
	.align		4
.L_25:
        /*007c*/ 	.word	index@(_Z17kernel_row_updateiPfS_iS_S_Pi)
        /*0080*/ 	.word	0x0000001a


	//----- nvinfo : EIATTR_FRAME_SIZE
	.align		4
.L_26:
        /*0084*/ 	.byte	0x04, 0x11
        /*0086*/ 	.short	(.L_28 - .L_27)
	.align		4
.L_27:
        /*0088*/ 	.word	index@(_Z17kernel_row_updateiPfS_iS_S_Pi)
        /*008c*/ 	.word	0x00000000


	//----- nvinfo : EIATTR_REGCOUNT
	.align		4
.L_28:
        /*0090*/ 	.byte	0x04, 0x2f
        /*0092*/ 	.short	(.L_30 - .L_29)
	.align		4
.L_29:
        /*0094*/ 	.word	index@(_Z20kernel_row_updateMCAiPfS_iS_S_PiS0_)
        /*0098*/ 	.word	0x0000001b


	//----- nvinfo : EIATTR_FRAME_SIZE
	.align		4
.L_30:
        /*009c*/ 	.byte	0x04, 0x11
        /*009e*/ 	.short	(.L_32 - .L_31)
	.align		4
.L_31:
        /*00a0*/ 	.word	index@(_Z20kernel_row_updateMCAiPfS_iS_S_PiS0_)
        /*00a4*/ 	.word	0x00000000


	//----- nvinfo : EIATTR_REGCOUNT
	.align		4
.L_32:
        /*00a8*/ 	.byte	0x04, 0x2f
        /*00aa*/ 	.short	(.L_34 - .L_33)
	.align		4
.L_33:
        /*00ac*/ 	.word	index@(_Z17kernel_col_updateiPfS_iS_S_S_Pi)
        /*00b0*/ 	.word	0x0000001a


	//----- nvinfo : EIATTR_FRAME_SIZE
	.align		4
.L_34:
        /*00b4*/ 	.byte	0x04, 0x11
        /*00b6*/ 	.short	(.L_36 - .L_35)
	.align		4
.L_35:
        /*00b8*/ 	.word	index@(_Z17kernel_col_updateiPfS_iS_S_S_Pi)
        /*00bc*/ 	.word	0x00000000


	//----- nvinfo : EIATTR_REGCOUNT
	.align		4
.L_36:
        /*00c0*/ 	.byte	0x04, 0x2f
        /*00c2*/ 	.short	(.L_38 - .L_37)
	.align		4
.L_37:
        /*00c4*/ 	.word	index@(_Z38kernel_compute_offset3Dmatrix_convergePfiiS_PiPb)
        /*00c8*/ 	.word	0x00000020


	//----- nvinfo : EIATTR_FRAME_SIZE
	.align		4
.L_38:
        /*00cc*/ 	.byte	0x04, 0x11
        /*00ce*/ 	.short	(.L_40 - .L_39)
	.align		4
.L_39:
        /*00d0*/ 	.word	index@(_Z38kernel_compute_offset3Dmatrix_convergePfiiS_PiPb)
        /*00d4*/ 	.word	0x00000000


	//----- nvinfo : EIATTR_REGCOUNT
	.align		4
.L_40:
        /*00d8*/ 	.byte	0x04, 0x2f
        /*00da*/ 	.short	(.L_42 - .L_41)
	.align		4
.L_41:
        /*00dc*/ 	.word	index@(_Z20kernel_OneStepUpdateiPfiS_S_S_PiS0_)
        /*00e0*/ 	.word	0x00000027


	//----- nvinfo : EIATTR_FRAME_SIZE
	.align		4
.L_42:
        /*00e4*/ 	.byte	0x04, 0x11
        /*00e6*/ 	.short	(.L_44 - .L_43)
	.align		4
.L_43:
        /*00e8*/ 	.word	index@(_Z20kernel_OneStepUpdateiPfiS_S_S_PiS0_)
        /*00ec*/ 	.word	0x00000000


	//----- nvinfo : EIATTR_MIN_STACK_SIZE
	.align		4
.L_44:
        /*00f0*/ 	.byte	0x04, 0x12
        /*00f2*/ 	.short	(.L_46 - .L_45)
	.align		4
.L_45:
        /*00f4*/ 	.word	index@(_Z20kernel_OneStepUpdateiPfiS_S_S_PiS0_)
        /*00f8*/ 	.word	0x00000000


	//----- nvinfo : EIATTR_MIN_STACK_SIZE
	.align		4
.L_46:
        /*00fc*/ 	.byte	0x04, 0x12
        /*00fe*/ 	.short	(.L_48 - .L_47)
	.align		4
.L_47:
        /*0100*/ 	.word	index@(_Z38kernel_compute_offset3Dmatrix_convergePfiiS_PiPb)
        /*0104*/ 	.word	0x00000000


	//----- nvinfo : EIATTR_MIN_STACK_SIZE
	.align		4
.L_48:
        /*0108*/ 	.byte	0x04, 0x12
        /*010a*/ 	.short	(.L_50 - .L_49)
	.align		4
.L_49:
        /*010c*/ 	.word	index@(_Z17kernel_col_updateiPfS_iS_S_S_Pi)
        /*0110*/ 	.word	0x00000000


	//----- nvinfo : EIATTR_MIN_STACK_SIZE
	.align		4
.L_50:
        /*0114*/ 	.byte	0x04, 0x12
        /*0116*/ 	.short	(.L_52 - .L_51)
	.align		4
.L_51:
        /*0118*/ 	.word	index@(_Z20kernel_row_updateMCAiPfS_iS_S_PiS0_)
        /*011c*/ 	.word	0x00000000


	//----- nvinfo : EIATTR_MIN_STACK_SIZE
	.align		4
.L_52:
        /*0120*/ 	.byte	0x04, 0x12
        /*0122*/ 	.short	(.L_54 - .L_53)
	.align		4
.L_53:
        /*0124*/ 	.word	index@(_Z17kernel_row_updateiPfS_iS_S_Pi)
        /*0128*/ 	.word	0x00000000


	//----- nvinfo : EIATTR_MIN_STACK_SIZE
	.align		4
.L_54:
        /*012c*/ 	.byte	0x04, 0x12
        /*012e*/ 	.short	(.L_56 - .L_55)
	.align		4
.L_55:
        /*0130*/ 	.word	index@(_Z21kernel_compute_paramsPfiiS_S_Pi)
        /*0134*/ 	.word	0x00000000


	//----- nvinfo : EIATTR_MIN_STACK_SIZE
	.align		4
.L_56:
        /*0138*/ 	.byte	0x04, 0x12
        /*013a*/ 	.short	(.L_58 - .L_57)
	.align		4
.L_57:
        /*013c*/ 	.word	index@(_Z23kernel_compute_fmappingiPiS_)
        /*0140*/ 	.word	0x00000000


	//----- nvinfo : EIATTR_MIN_STACK_SIZE
	.align		4
.L_58:
        /*0144*/ 	.byte	0x04, 0x12
        /*0146*/ 	.short	(.L_60 - .L_59)
	.align		4
.L_59:
        /*0148*/ 	.word	index@(_Z31kernel_compute_all_chess_paramsiiPi)
        /*014c*/ 	.word	0x00000000


	//----- nvinfo : EIATTR_MIN_STACK_SIZE
	.align		4
.L_60:
        /*0150*/ 	.byte	0x04, 0x12
        /*0152*/ 	.short	(.L_62 - .L_61)
	.align		4
.L_61:
        /*0154*/ 	.word	index@(_Z30kernel_s_initialize_3DidentityPfii)
        /*0158*/ 	.word	0x00000000
.L_62:


//--------------------- .nv.compat                --------------------------
	.section	.nv.compat,"",@"SHT_CUDA_COMPAT_INFO"
	.align	4
        /*0000*/ 	.byte	0x02, 0x09, 0x00, 0x00, 0x02, 0x02, 0x01, 0x00, 0x02, 0x05, 0x05, 0x00, 0x03, 0x07, 0x01, 0x01
        /*0010*/ 	.byte	0x02, 0x03, 0x00, 0x00, 0x02, 0x06, 0x01, 0x00, 0x04, 0x0b, 0x08, 0x00, 0x01, 0x00, 0x00, 0x00
        /*0020*/ 	.byte	0x00, 0x00, 0x00, 0x00


//--------------------- .nv.info._Z20kernel_OneStepUpdateiPfiS_S_S_PiS0_ --------------------------
	.section	.nv.info._Z20kernel_OneStepUpdateiPfiS_S_S_PiS0_,"",@"SHT_CUDA_INFO"
	.sectionflags	@""
	.align	4


	//----- nvinfo : EIATTR_CUDA_API_VERSION
	.align		4
        /*0000*/ 	.byte	0x04, 0x37
        /*0002*/ 	.short	(.L_64 - .L_63)
.L_63:
        /*0004*/ 	.word	0x00000082


	//----- nvinfo : EIATTR_KPARAM_INFO
	.align		4
.L_64:
        /*0008*/ 	.byte	0x04, 0x17
        /*000a*/ 	.short	(.L_66 - .L_65)
.L_65:
        /*000c*/ 	.word	0x00000000
        /*0010*/ 	.short	0x0007
        /*0012*/ 	.short	0x0038
        /*0014*/ 	.byte	0x00, 0xf5, 0x21, 0x00


	//----- nvinfo : EIATTR_KPARAM_INFO
	.align		4
.L_66:
        /*0018*/ 	.byte	0x04, 0x17
        /*001a*/ 	.short	(.L_68 - .L_67)
.L_67:
        /*001c*/ 	.word	0x00000000
        /*0020*/ 	.short	0x0006
        /*0022*/ 	.short	0x0030
        /*0024*/ 	.byte	0x00, 0xf5, 0x21, 0x00


	//----- nvinfo : EIATTR_KPARAM_INFO
	.align		4
.L_68:
        /*0028*/ 	.byte	0x04, 0x17
        /*002a*/ 	.short	(.L_70 - .L_69)
.L_69:
        /*002c*/ 	.word	0x00000000
        /*0030*/ 	.short	0x0005
        /*0032*/ 	.short	0x0028
        /*0034*/ 	.byte	0x00, 0xf5, 0x21, 0x00


	//----- nvinfo : EIATTR_KPARAM_INFO
	.align		4
.L_70:
        /*0038*/ 	.byte	0x04, 0x17
        /*003a*/ 	.short	(.L_72 - .L_71)
.L_71:
        /*003c*/ 	.word	0x00000000
        /*0040*/ 	.short	0x0004
        /*0042*/ 	.short	0x0020
        /*0044*/ 	.byte	0x00, 0xf5, 0x21, 0x00


	//----- nvinfo : EIATTR_KPARAM_INFO
	.align		4
.L_72:
        /*0048*/ 	.byte	0x04, 0x17
        /*004a*/ 	.short	(.L_74 - .L_73)
.L_73:
        /*004c*/ 	.word	0x00000000
        /*0050*/ 	.short	0x0003
        /*0052*/ 	.short	0x0018
        /*0054*/ 	.byte	0x00, 0xf5, 0x21, 0x00


	//----- nvinfo : EIATTR_KPARAM_INFO
	.align		4
.L_74:
        /*0058*/ 	.byte	0x04, 0x17
        /*005a*/ 	.short	(.L_76 - .L_75)
.L_75:
        /*005c*/ 	.word	0x00000000
        /*0060*/ 	.short	0x0002
        /*0062*/ 	.short	0x0010
        /*0064*/ 	.byte	0x00, 0xf0, 0x11, 0x00


	//----- nvinfo : EIATTR_KPARAM_INFO
	.align		4
.L_76:
        /*0068*/ 	.byte	0x04, 0x17
        /*006a*/ 	.short	(.L_78 - .L_77)
.L_77:
        /*006c*/ 	.word	0x00000000
        /*0070*/ 	.short	0x0001
        /*0072*/ 	.short	0x0008
        /*0074*/ 	.byte	0x00, 0xf5, 0x21, 0x00


	//----- nvinfo : EIATTR_KPARAM_INFO
	.align		4
.L_78:
        /*0078*/ 	.byte	0x04, 0x17
        /*007a*/ 	.short	(.L_80 - .L_79)
.L_79:
        /*007c*/ 	.word	0x00000000
        /*0080*/ 	.short	0x0000
        /*0082*/ 	.short	0x0000
        /*0084*/ 	.byte	0x00, 0xf0, 0x11, 0x00


	//----- nvinfo : EIATTR_SPARSE_MMA_MASK
	.align		4
.L_80:
        /*0088*/ 	.byte	0x03, 0x50
        /*008a*/ 	.short	0x0000


	//----- nvinfo : EIATTR_MAXREG_COUNT
	.align		4
        /*008c*/ 	.byte	0x03, 0x1b
        /*008e*/ 	.short	0x00ff


	//----- nvinfo : EIATTR_NUM_BARRIERS
	.align		4
        /*0090*/ 	.byte	0x02, 0x4c
        /*0092*/ 	.byte	0x01
	.zero		1


	//----- nvinfo : EIATTR_MERCURY_ISA_VERSION
	.align		4
        /*0094*/ 	.byte	0x03, 0x5f
        /*0096*/ 	.short	0x0101


	//----- nvinfo : EIATTR_VRC_CTA_INIT_COUNT
	.align		4
        /*0098*/ 	.byte	0x02, 0x4a
	.zero		1
	.zero		1


	//----- nvinfo : EIATTR_EXIT_INSTR_OFFSETS
	.align		4
        /*009c*/ 	.byte	0x04, 0x1c
        /*009e*/ 	.short	(.L_82 - .L_81)


	//   ....[0]....
.L_81:
        /*00a0*/ 	.word	0x00000900


	//----- nvinfo : EIATTR_CRS_STACK_SIZE
	.align		4
.L_82:
        /*00a4*/ 	.byte	0x04, 0x1e
        /*00a6*/ 	.short	(.L_84 - .L_83)
.L_83:
        /*00a8*/ 	.word	0x00000000


	//----- nvinfo : EIATTR_CBANK_PARAM_SIZE
	.align		4
.L_84:
        /*00ac*/ 	.byte	0x03, 0x19
        /*00ae*/ 	.short	0x0040


	//----- nvinfo : EIATTR_PARAM_CBANK
	.align		4
        /*00b0*/ 	.byte	0x04, 0x0a
        /*00b2*/ 	.short	(.L_86 - .L_85)
	.align		4
.L_85:
        /*00b4*/ 	.word	index@(.nv.constant0._Z20kernel_OneStepUpdateiPfiS_S_S_PiS0_)
        /*00b8*/ 	.short	0x0380
        /*00ba*/ 	.short	0x0040


	//----- nvinfo : EIATTR_SW_WAR
	.align		4
.L_86:
        /*00bc*/ 	.byte	0x04, 0x36
        /*00be*/ 	.short	(.L_88 - .L_87)
.L_87:
        /*00c0*/ 	.word	0x00000008
.L_88:


//--------------------- .nv.info._Z38kernel_compute_offset3Dmatrix_convergePfiiS_PiPb --------------------------
	.section	.nv.info._Z38kernel_compute_offset3Dmatrix_convergePfiiS_PiPb,"",@"SHT_CUDA_INFO"
	.sectionflags	@""
	.align	4


	//----- nvinfo : EIATTR_CUDA_API_VERSION
	.align		4
        /*0000*/ 	.byte	0x04, 0x37
        /*0002*/ 	.short	(.L_90 - .L_89)
.L_89:
        /*0004*/ 	.word	0x00000082


	//----- nvinfo : EIATTR_KPARAM_INFO
	.align		4
.L_90:
        /*0008*/ 	.byte	0x04, 0x17
        /*000a*/ 	.short	(.L_92 - .L_91)
.L_91:
        /*000c*/ 	.word	0x00000000
        /*0010*/ 	.short	0x0005
        /*0012*/ 	.short	0x0020
        /*0014*/ 	.byte	0x00, 0xf5, 0x21, 0x00


	//----- nvinfo : EIATTR_KPARAM_INFO
	.align		4
.L_92:
        /*0018*/ 	.byte	0x04, 0x17
        /*001a*/ 	.short	(.L_94 - .L_93)
.L_93:
        /*001c*/ 	.word	0x00000000
        /*0020*/ 	.short	0x0004
        /*0022*/ 	.short	0x0018
        /*0024*/ 	.byte	0x00, 0xf5, 0x21, 0x00


	//----- nvinfo : EIATTR_KPARAM_INFO
	.align		4
.L_94:
        /*0028*/ 	.byte	0x04, 0x17
        /*002a*/ 	.short	(.L_96 - .L_95)
.L_95:
        /*002c*/ 	.word	0x00000000
        /*0030*/ 	.short	0x0003
        /*0032*/ 	.short	0x0010
        /*0034*/ 	.byte	0x00, 0xf5, 0x21, 0x00


	//----- nvinfo : EIATTR_KPARAM_INFO
	.align		4
.L_96:
        /*0038*/ 	.byte	0x04, 0x17
        /*003a*/ 	.short	(.L_98 - .L_97)
.L_97:
        /*003c*/ 	.word	0x00000000
        /*0040*/ 	.short	0x0002
        /*0042*/ 	.short	0x000c
        /*0044*/ 	.byte	0x00, 0xf0, 0x11, 0x00


	//----- nvinfo : EIATTR_KPARAM_INFO
	.align		4
.L_98:
        /*0048*/ 	.byte	0x04, 0x17
        /*004a*/ 	.short	(.L_100 - .L_99)
.L_99:
        /*004c*/ 	.word	0x00000000
        /*0050*/ 	.short	0x0001
        /*0052*/ 	.short	0x0008
        /*0054*/ 	.byte	0x00, 0xf0, 0x11, 0x00


	//----- nvinfo : EIATTR_KPARAM_INFO
	.align		4
.L_100:
        /*0058*/ 	.byte	0x04, 0x17
        /*005a*/ 	.short	(.L_102 - .L_101)
.L_101:
        /*005c*/ 	.word	0x00000000
        /*0060*/ 	.short	0x0000
        /*0062*/ 	.short	0x0000
        /*0064*/ 	.byte	0x00, 0xf5, 0x21, 0x00


	//----- nvinfo : EIATTR_SPARSE_MMA_MASK
	.align		4
.L_102:
        /*0068*/ 	.byte	0x03, 0x50
        /*006a*/ 	.short	0x0000


	//----- nvinfo : EIATTR_MAXREG_COUNT
	.align		4
        /*006c*/ 	.byte	0x03, 0x1b
        /*006e*/ 	.short	0x00ff


	//----- nvinfo : EIATTR_NUM_BARRIERS
	.align		4
        /*0070*/ 	.byte	0x02, 0x4c
        /*0072*/ 	.byte	0x01
	.zero		1


	//----- nvinfo : EIATTR_MERCURY_ISA_VERSION
	.align		4
        /*0074*/ 	.byte	0x03, 0x5f
        /*0076*/ 	.short	0x0101


	//----- nvinfo : EIATTR_VRC_CTA_INIT_COUNT
	.align		4
        /*0078*/ 	.byte	0x02, 0x4a
	.zero		1
	.zero		1


	//----- nvinfo : EIATTR_EXIT_INSTR_OFFSETS
	.align		4
        /*007c*/ 	.byte	0x04, 0x1c
        /*007e*/ 	.short	(.L_104 - .L_103)


	//   ....[0]....
.L_103:
        /*0080*/ 	.word	0x00000990


	//   ....[1]....
        /*0084*/ 	.word	0x00000a00


	//   ....[2]....
        /*0088*/ 	.word	0x00000a20


	//----- nvinfo : EIATTR_CRS_STACK_SIZE
	.align		4
.L_104:
        /*008c*/ 	.byte	0x04, 0x1e
        /*008e*/ 	.short	(.L_106 - .L_105)
.L_105:
        /*0090*/ 	.word	0x00000000


	//----- nvinfo : EIATTR_CBANK_PARAM_SIZE
	.align		4
.L_106:
        /*0094*/ 	.byte	0x03, 0x19
        /*0096*/ 	.short	0x0028


	//----- nvinfo : EIATTR_PARAM_CBANK
	.align		4
        /*0098*/ 	.byte	0x04, 0x0a
        /*009a*/ 	.short	(.L_108 - .L_107)
	.align		4
.L_107:
        /*009c*/ 	.word	index@(.nv.constant0._Z38kernel_compute_offset3Dmatrix_convergePfiiS_PiPb)
        /*00a0*/ 	.short	0x0380
        /*00a2*/ 	.short	0x0028


	//----- nvinfo : EIATTR_SW_WAR
	.align		4
.L_108:
        /*00a4*/ 	.byte	0x04, 0x36
        /*00a6*/ 	.short	(.L_110 - .L_109)
.L_109:
        /*00a8*/ 	.word	0x00000008
.L_110:


//--------------------- .nv.info._Z17kernel_col_updateiPfS_iS_S_S_Pi --------------------------
	.section	.nv.info._Z17kernel_col_updateiPfS_iS_S_S_Pi,"",@"SHT_CUDA_INFO"
	.sectionflags	@""
	.align	4


	//----- nvinfo : EIATTR_CUDA_API_VERSION
	.align		4
        /*0000*/ 	.byte	0x04, 0x37
        /*0002*/ 	.short	(.L_112 - .L_111)
.L_111:
        /*0004*/ 	.word	0x00000082


	//----- nvinfo : EIATTR_KPARAM_INFO
	.align		4
.L_112:
        /*0008*/ 	.byte	0x04, 0x17
        /*000a*/ 	.short	(.L_114 - .L_113)
.L_113:
        /*000c*/ 	.word	0x00000000
        /*0010*/ 	.short	0x0007
        /*0012*/ 	.short	0x0038
        /*0014*/ 	.byte	0x00, 0xf5, 0x21, 0x00


	//----- nvinfo : EIATTR_KPARAM_INFO
	.align		4
.L_114:
        /*0018*/ 	.byte	0x04, 0x17
        /*001a*/ 	.short	(.L_116 - .L_115)
.L_115:
        /*001c*/ 	.word	0x00000000
        /*0020*/ 	.short	0x0006
        /*0022*/ 	.short	0x0030
        /*0024*/ 	.byte	0x00, 0xf5, 0x21, 0x00


	//----- nvinfo : EIATTR_KPARAM_INFO
	.align		4
.L_116:
        /*0028*/ 	.byte	0x04, 0x17
        /*002a*/ 	.short	(.L_118 - .L_117)
.L_117:
        /*002c*/ 	.word	0x00000000
        /*0030*/ 	.short	0x0005
        /*0032*/ 	.short	0x0028
        /*0034*/ 	.byte	0x00, 0xf5, 0x21, 0x00


	//----- nvinfo : EIATTR_KPARAM_INFO
	.align		4
.L_118:
        /*0038*/ 	.byte	0x04, 0x17
        /*003a*/ 	.short	(.L_120 - .L_119)
.L_119:
        /*003c*/ 	.word	0x00000000
        /*0040*/ 	.short	0x0004
        /*0042*/ 	.short	0x0020
        /*0044*/ 	.byte	0x00, 0xf5, 0x21, 0x00


	//----- nvinfo : EIATTR_KPARAM_INFO
	.align		4
.L_120:
        /*0048*/ 	.byte	0x04, 0x17
        /*004a*/ 	.short	(.L_122 - .L_121)
.L_121:
        /*004c*/ 	.word	0x00000000
        /*0050*/ 	.short	0x0003
        /*0052*/ 	.short	0x0018
        /*0054*/ 	.byte	0x00, 0xf0, 0x11, 0x00


	//----- nvinfo : EIATTR_KPARAM_INFO
	.align		4
.L_122:
        /*0058*/ 	.byte	0x04, 0x17
        /*005a*/ 	.short	(.L_124 - .L_123)
.L_123:
        /*005c*/ 	.word	0x00000000
        /*0060*/ 	.short	0x0002
        /*0062*/ 	.short	0x0010
        /*0064*/ 	.byte	0x00, 0xf5, 0x21, 0x00


	//----- nvinfo : EIATTR_KPARAM_INFO
	.align		4
.L_124:
        /*0068*/ 	.byte	0x04, 0x17
        /*006a*/ 	.short	(.L_126 - .L_125)
.L_125:
        /*006c*/ 	.word	0x00000000
        /*0070*/ 	.short	0x0001
        /*0072*/ 	.short	0x0008
        /*0074*/ 	.byte	0x00, 0xf5, 0x21, 0x00


	//----- nvinfo : EIATTR_KPARAM_INFO
	.align		4
.L_126:
        /*0078*/ 	.byte	0x04, 0x17
        /*007a*/ 	.short	(.L_128 - .L_127)
.L_127:
        /*007c*/ 	.word	0x00000000
        /*0080*/ 	.short	0x0000
        /*0082*/ 	.short	0x0000
        /*0084*/ 	.byte	0x00, 0xf0, 0x11, 0x00


	//----- nvinfo : EIATTR_SPARSE_MMA_MASK
	.align		4
.L_128:
        /*0088*/ 	.byte	0x03, 0x50
        /*008a*/ 	.short	0x0000


	//----- nvinfo : EIATTR_MAXREG_COUNT
	.align		4
        /*008c*/ 	.byte	0x03, 0x1b
        /*008e*/ 	.short	0x00ff


	//----- nvinfo : EIATTR_NUM_BARRIERS
	.align		4
        /*0090*/ 	.byte	0x02, 0x4c
        /*0092*/ 	.byte	0x01
	.zero		1


	//----- nvinfo : EIATTR_MERCURY_ISA_VERSION
	.align		4
        /*0094*/ 	.byte	0x03, 0x5f
        /*0096*/ 	.short	0x0101


	//----- nvinfo : EIATTR_VRC_CTA_INIT_COUNT
	.align		4
        /*0098*/ 	.byte	0x02, 0x4a
	.zero		1
	.zero		1


	//----- nvinfo : EIATTR_EXIT_INSTR_OFFSETS
	.align		4
        /*009c*/ 	.byte	0x04, 0x1c
        /*009e*/ 	.short	(.L_130 - .L_129)


	//   ....[0]....
.L_129:
        /*00a0*/ 	.word	0x00000620


	//----- nvinfo : EIATTR_CRS_STACK_SIZE
	.align		4
.L_130:
        /*00a4*/ 	.byte	0x04, 0x1e
        /*00a6*/ 	.short	(.L_132 - .L_131)
.L_131:
        /*00a8*/ 	.word	0x00000000


	//----- nvinfo : EIATTR_CBANK_PARAM_SIZE
	.align		4
.L_132:
        /*00ac*/ 	.byte	0x03, 0x19
        /*00ae*/ 	.short	0x0040


	//----- nvinfo : EIATTR_PARAM_CBANK
	.align		4
        /*00b0*/ 	.byte	0x04, 0x0a
        /*00b2*/ 	.short	(.L_134 - .L_133)
	.align		4
.L_133:
        /*00b4*/ 	.word	index@(.nv.constant0._Z17kernel_col_updateiPfS_iS_S_S_Pi)
        /*00b8*/ 	.short	0x0380
        /*00ba*/ 	.short	0x0040


	//----- nvinfo : EIATTR_SW_WAR
	.align		4
.L_134:
        /*00bc*/ 	.byte	0x04, 0x36
        /*00be*/ 	.short	(.L_136 - .L_135)
.L_135:
        /*00c0*/ 	.word	0x00000008
.L_136:


//--------------------- .nv.info._Z20kernel_row_updateMCAiPfS_iS_S_PiS0_ --------------------------
	.section	.nv.info._Z20kernel_row_updateMCAiPfS_iS_S_PiS0_,"",@"SHT_CUDA_INFO"
	.sectionflags	@""
	.align	4


	//----- nvinfo : EIATTR_CUDA_API_VERSION
	.align		4
        /*0000*/ 	.byte	0x04, 0x37
        /*0002*/ 	.short	(.L_138 - .L_137)
.L_137:
        /*0004*/ 	.word	0x00000082


	//----- nvinfo : EIATTR_KPARAM_INFO
	.align		4
.L_138:
        /*0008*/ 	.byte	0x04, 0x17
        /*000a*/ 	.short	(.L_140 - .L_139)
.L_139:
        /*000c*/ 	.word	0x00000000
        /*0010*/ 	.short	0x0007
        /*0012*/ 	.short	0x0038
        /*0014*/ 	.byte	0x00, 0xf5, 0x21, 0x00


	//----- nvinfo : EIATTR_KPARAM_INFO
	.align		4
.L_140:
        /*0018*/ 	.byte	0x04, 0x17
        /*001a*/ 	.short	(.L_142 - .L_141)
.L_141:
        /*001c*/ 	.word	0x00000000
        /*0020*/ 	.short	0x0006
        /*0022*/ 	.short	0x0030
        /*0024*/ 	.byte	0x00, 0xf5, 0x21, 0x00


	//----- nvinfo : EIATTR_KPARAM_INFO
	.align		4
.L_142:
        /*0028*/ 	.byte	0x04, 0x17
        /*002a*/ 	.short	(.L_144 - .L_143)
.L_143:
        /*002c*/ 	.word	0x00000000
        /*0030*/ 	.short	0x0005
        /*0032*/ 	.short	0x0028
        /*0034*/ 	.byte	0x00, 0xf5, 0x21, 0x00


	//----- nvinfo : EIATTR_KPARAM_INFO
	.align		4
.L_144:
        /*0038*/ 	.byte	0x04, 0x17
        /*003a*/ 	.short	(.L_146 - .L_145)
.L_145:
        /*003c*/ 	.word	0x00000000
        /*0040*/ 	.short	0x0004
        /*0042*/ 	.short	0x0020
        /*0044*/ 	.byte	0x00, 0xf5, 0x21, 0x00


	//----- nvinfo : EIATTR_KPARAM_INFO
	.align		4
.L_146:
        /*0048*/ 	.byte	0x04, 0x17
        /*004a*/ 	.short	(.L_148 - .L_147)
.L_147:
        /*004c*/ 	.word	0x00000000
        /*0050*/ 	.short	0x0003
        /*0052*/ 	.short	0x0018
        /*0054*/ 	.byte	0x00, 0xf0, 0x11, 0x00


	//----- nvinfo : EIATTR_KPARAM_INFO
	.align		4
.L_148:
        /*0058*/ 	.byte	0x04, 0x17
        /*005a*/ 	.short	(.L_150 - .L_149)
.L_149:
        /*005c*/ 	.word	0x00000000
        /*0060*/ 	.short	0x0002
        /*0062*/ 	.short	0x0010
        /*0064*/ 	.byte	0x00, 0xf5, 0x21, 0x00


	//----- nvinfo : EIATTR_KPARAM_INFO
	.align		4
.L_150:
        /*0068*/ 	.byte	0x04, 0x17
        /*006a*/ 	.short	(.L_152 - .L_151)
.L_151:
        /*006c*/ 	.word	0x00000000
        /*0070*/ 	.short	0x0001
        /*0072*/ 	.short	0x0008
        /*0074*/ 	.byte	0x00, 0xf5, 0x21, 0x00


	//----- nvinfo : EIATTR_KPARAM_INFO
	.align		4
.L_152:
        /*0078*/ 	.byte	0x04, 0x17
        /*007a*/ 	.short	(.L_154 - .L_153)
.L_153:
        /*007c*/ 	.word	0x00000000
        /*0080*/ 	.short	0x0000
        /*0082*/ 	.short	0x0000
        /*0084*/ 	.byte	0x00, 0xf0, 0x11, 0x00


	//----- nvinfo : EIATTR_SPARSE_MMA_MASK
	.align		4
.L_154:
        /*0088*/ 	.byte	0x03, 0x50
        /*008a*/ 	.short	0x0000


	//----- nvinfo : EIATTR_MAXREG_COUNT
	.align		4
        /*008c*/ 	.byte	0x03, 0x1b
        /*008e*/ 	.short	0x00ff


	//----- nvinfo : EIATTR_NUM_BARRIERS
	.align		4
        /*0090*/ 	.byte	0x02, 0x4c
        /*0092*/ 	.byte	0x01
	.zero		1


	//----- nvinfo : EIATTR_MERCURY_ISA_VERSION
	.align		4
        /*0094*/ 	.byte	0x03, 0x5f
        /*0096*/ 	.short	0x0101


	//----- nvinfo : EIATTR_VRC_CTA_INIT_COUNT
	.align		4
        /*0098*/ 	.byte	0x02, 0x4a
	.zero		1
	.zero		1


	//----- nvinfo : EIATTR_EXIT_INSTR_OFFSETS
	.align		4
        /*009c*/ 	.byte	0x04, 0x1c
        /*009e*/ 	.short	(.L_156 - .L_155)


	//   ....[0]....
.L_155:
        /*00a0*/ 	.word	0x000007f0


	//----- nvinfo : EIATTR_CRS_STACK_SIZE
	.align		4
.L_156:
        /*00a4*/ 	.byte	0x04, 0x1e
        /*00a6*/ 	.short	(.L_158 - .L_157)
.L_157:
        /*00a8*/ 	.word	0x00000000


	//----- nvinfo : EIATTR_CBANK_PARAM_SIZE
	.align		4
.L_158:
        /*00ac*/ 	.byte	0x03, 0x19
        /*00ae*/ 	.short	0x0040


	//----- nvinfo : EIATTR_PARAM_CBANK
	.align		4
        /*00b0*/ 	.byte	0x04, 0x0a
        /*00b2*/ 	.short	(.L_160 - .L_159)
	.align		4
.L_159:
        /*00b4*/ 	.word	index@(.nv.constant0._Z20kernel_row_updateMCAiPfS_iS_S_PiS0_)
        /*00b8*/ 	.short	0x0380
        /*00ba*/ 	.short	0x0040


	//----- nvinfo : EIATTR_SW_WAR
	.align		4
.L_160:
        /*00bc*/ 	.byte	0x04, 0x36
        /*00be*/ 	.short	(.L_162 - .L_161)
.L_161:
        /*00c0*/ 	.word	0x00000008
.L_162:


//--------------------- .nv.info._Z17kernel_row_updateiPfS_iS_S_Pi --------------------------
	.section	.nv.info._Z17kernel_row_updateiPfS_iS_S_Pi,"",@"SHT_CUDA_INFO"
	.sectionflags	@""
	.align	4


	//----- nvinfo : EIATTR_CUDA_API_VERSION
	.align		4
        /*0000*/ 	.byte	0x04, 0x37
        /*0002*/ 	.short	(.L_164 - .L_163)
.L_163:
        /*0004*/ 	.word	0x00000082


	//----- nvinfo : EIATTR_KPARAM_INFO
	.align		4
.L_164:
        /*0008*/ 	.byte	0x04, 0x17
        /*000a*/ 	.short	(.L_166 - .L_165)
.L_165:
        /*000c*/ 	.word	0x00000000
        /*0010*/ 	.short	0x0006
        /*0012*/ 	.short	0x0030
        /*0014*/ 	.byte	0x00, 0xf5, 0x21, 0x00


	//----- nvinfo : EIATTR_KPARAM_INFO
	.align		4
.L_166:
        /*0018*/ 	.byte	0x04, 0x17
        /*001a*/ 	.short	(.L_168 - .L_167)
.L_167:
        /*001c*/ 	.word	0x00000000
        /*0020*/ 	.short	0x0005
        /*0022*/ 	.short	0x0028
        /*0024*/ 	.byte	0x00, 0xf5, 0x21, 0x00


	//----- nvinfo : EIATTR_KPARAM_INFO
	.align		4
.L_168:
        /*0028*/ 	.byte	0x04, 0x17
        /*002a*/ 	.short	(.L_170 - .L_169)
.L_169:
        /*002c*/ 	.word	0x00000000
        /*0030*/ 	.short	0x0004
        /*0032*/ 	.short	0x0020
        /*0034*/ 	.byte	0x00, 0xf5, 0x21, 0x00


	//----- nvinfo : EIATTR_KPARAM_INFO
	.align		4
.L_170:
        /*0038*/ 	.byte	0x04, 0x17
        /*003a*/ 	.short	(.L_172 - .L_171)
.L_171:
        /*003c*/ 	.word	0x00000000
        /*0040*/ 	.short	0x0003
        /*0042*/ 	.short	0x0018
        /*0044*/ 	.byte	0x00, 0xf0, 0x11, 0x00


	//----- nvinfo : EIATTR_KPARAM_INFO
	.align		4
.L_172:
        /*0048*/ 	.byte	0x04, 0x17
        /*004a*/ 	.short	(.L_174 - .L_173)
.L_173:
        /*004c*/ 	.word	0x00000000
        /*0050*/ 	.short	0x0002
        /*0052*/ 	.short	0x0010
        /*0054*/ 	.byte	0x00, 0xf5, 0x21, 0x00


	//----- nvinfo : EIATTR_KPARAM_INFO
	.align		4
.L_174:
        /*0058*/ 	.byte	0x04, 0x17
        /*005a*/ 	.short	(.L_176 - .L_175)
.L_175:
        /*005c*/ 	.word	0x00000000
        /*0060*/ 	.short	0x0001
        /*0062*/ 	.short	0x0008
        /*0064*/ 	.byte	0x00, 0xf5, 0x21, 0x00


	//----- nvinfo : EIATTR_KPARAM_INFO
	.align		4
.L_176:
        /*0068*/ 	.byte	0x04, 0x17
        /*006a*/ 	.short	(.L_178 - .L_177)
.L_177:
        /*006c*/ 	.word	0x00000000
        /*0070*/ 	.short	0x0000
        /*0072*/ 	.short	0x0000
        /*0074*/ 	.byte	0x00, 0xf0, 0x11, 0x00


	//----- nvinfo : EIATTR_SPARSE_MMA_MASK
	.align		4
.L_178:
        /*0078*/ 	.byte	0x03, 0x50
        /*007a*/ 	.short	0x0000


	//----- nvinfo : EIATTR_MAXREG_COUNT
	.align		4
        /*007c*/ 	.byte	0x03, 0x1b
        /*007e*/ 	.short	0x00ff


	//----- nvinfo : EIATTR_MERCURY_ISA_VERSION
	.align		4
        /*0080*/ 	.byte	0x03, 0x5f
        /*0082*/ 	.short	0x0101


	//----- nvinfo : EIATTR_VRC_CTA_INIT_COUNT
	.align		4
        /*0084*/ 	.byte	0x02, 0x4a
	.zero		1
	.zero		1


	//----- nvinfo : EIATTR_EXIT_INSTR_OFFSETS
	.align		4
        /*0088*/ 	.byte	0x04, 0x1c
        /*008a*/ 	.short	(.L_180 - .L_179)


	//   ....[0]....
.L_179:
        /*008c*/ 	.word	0x00000460


	//----- nvinfo : EIATTR_CBANK_PARAM_SIZE
	.align		4
.L_180:
        /*0090*/ 	.byte	0x03, 0x19
        /*0092*/ 	.short	0x0038


	//----- nvinfo : EIATTR_PARAM_CBANK
	.align		4
        /*0094*/ 	.byte	0x04, 0x0a
        /*0096*/ 	.short	(.L_182 - .L_181)
	.align		4
.L_181:
        /*0098*/ 	.word	index@(.nv.constant0._Z17kernel_row_updateiPfS_iS_S_Pi)
        /*009c*/ 	.short	0x0380
        /*009e*/ 	.short	0x0038


	//----- nvinfo : EIATTR_SW_WAR
	.align		4
.L_182:
        /*00a0*/ 	.byte	0x04, 0x36
        /*00a2*/ 	.short	(.L_184 - .L_183)
.L_183:
        /*00a4*/ 	.word	0x00000008
.L_184:


//--------------------- .nv.info._Z21kernel_compute_paramsPfiiS_S_Pi --------------------------
	.section	.nv.info._Z21kernel_compute_paramsPfiiS_S_Pi,"",@"SHT_CUDA_INFO"
	.sectionflags	@""
	.align	4


	//----- nvinfo : EIATTR_CUDA_API_VERSION
	.align		4
        /*0000*/ 	.byte	0x04, 0x37
        /*0002*/ 	.short	(.L_186 - .L_185)
.L_185:
        /*0004*/ 	.word	0x00000082


	//----- nvinfo : EIATTR_KPARAM_INFO
	.align		4
.L_186:
        /*0008*/ 	.byte	0x04, 0x17
        /*000a*/ 	.short	(.L_188 - .L_187)
.L_187:
        /*000c*/ 	.word	0x00000000
        /*0010*/ 	.short	0x0005
        /*0012*/ 	.short	0x0020
        /*0014*/ 	.byte	0x00, 0xf5, 0x21, 0x00


	//----- nvinfo : EIATTR_KPARAM_INFO
	.align		4
.L_188:
        /*0018*/ 	.byte	0x04, 0x17
        /*001a*/ 	.short	(.L_190 - .L_189)
.L_189:
        /*001c*/ 	.word	0x00000000
        /*0020*/ 	.short	0x0004
        /*0022*/ 	.short	0x0018
        /*0024*/ 	.byte	0x00, 0xf5, 0x21, 0x00


	//----- nvinfo : EIATTR_KPARAM_INFO
	.align		4
.L_190:
        /*0028*/ 	.byte	0x04, 0x17
        /*002a*/ 	.short	(.L_192 - .L_191)
.L_191:
        /*002c*/ 	.word	0x00000000
        /*0030*/ 	.short	0x0003
        /*0032*/ 	.short	0x0010
        /*0034*/ 	.byte	0x00, 0xf5, 0x21, 0x00


	//----- nvinfo : EIATTR_KPARAM_INFO
	.align		4
.L_192:
        /*0038*/ 	.byte	0x04, 0x17
        /*003a*/ 	.short	(.L_194 - .L_193)
.L_193:
        /*003c*/ 	.word	0x00000000
        /*0040*/ 	.short	0x0002
        /*0042*/ 	.short	0x000c
        /*0044*/ 	.byte	0x00, 0xf0, 0x11, 0x00


	//----- nvinfo : EIATTR_KPARAM_INFO
	.align		4
.L_194:
        /*0048*/ 	.byte	0x04, 0x17
        /*004a*/ 	.short	(.L_196 - .L_195)
.L_195:
        /*004c*/ 	.word	0x00000000
        /*0050*/ 	.short	0x0001
        /*0052*/ 	.short	0x0008
        /*0054*/ 	.byte	0x00, 0xf0, 0x11, 0x00


	//----- nvinfo : EIATTR_KPARAM_INFO
	.align		4
.L_196:
        /*0058*/ 	.byte	0x04, 0x17
        /*005a*/ 	.short	(.L_198 - .L_197)
.L_197:
        /*005c*/ 	.word	0x00000000
        /*0060*/ 	.short	0x0000
        /*0062*/ 	.short	0x0000
        /*0064*/ 	.byte	0x00, 0xf5, 0x21, 0x00


	//----- nvinfo : EIATTR_SPARSE_MMA_MASK
	.align		4
.L_198:
        /*0068*/ 	.byte	0x03, 0x50
        /*006a*/ 	.short	0x0000


	//----- nvinfo : EIATTR_MAXREG_COUNT
	.align		4
        /*006c*/ 	.byte	0x03, 0x1b
        /*006e*/ 	.short	0x00ff


	//----- nvinfo : EIATTR_EXTERNS
	.align		4
        /*0070*/ 	.byte	0x04, 0x0f
        /*0072*/ 	.short	(.L_200 - .L_199)


	//   ....[0]....
	.align		4
.L_199:
        /*0074*/ 	.word	index@(__assertfail)


	//----- nvinfo : EIATTR_MERCURY_ISA_VERSION
	.align		4
.L_200:
        /*0078*/ 	.byte	0x03, 0x5f
        /*007a*/ 	.short	0x0101


	//----- nvinfo : EIATTR_VRC_CTA_INIT_COUNT
	.align		4
        /*007c*/ 	.byte	0x02, 0x4a
	.zero		1
	.zero		1


	//----- nvinfo : EIATTR_SYSCALL_OFFSETS
	.align		4
        /*0080*/ 	.byte	0x04, 0x46
        /*0082*/ 	.short	(.L_202 - .L_201)


	//   ....[0]....
.L_201:
        /*0084*/ 	.word	0x00000180


	//----- nvinfo : EIATTR_EXIT_INSTR_OFFSETS
	.align		4
.L_202:
        /*0088*/ 	.byte	0x04, 0x1c
        /*008a*/ 	.short	(.L_204 - .L_203)


	//   ....[0]....
.L_203:
        /*008c*/ 	.word	0x00000910


	//----- nvinfo : EIATTR_CRS_STACK_SIZE
	.align		4
.L_204:
        /*0090*/ 	.byte	0x04, 0x1e
        /*0092*/ 	.short	(.L_206 - .L_205)
.L_205:
        /*0094*/ 	.word	0x00000000


	//----- nvinfo : EIATTR_CBANK_PARAM_SIZE
	.align		4
.L_206:
        /*0098*/ 	.byte	0x03, 0x19
        /*009a*/ 	.short	0x0028


	//----- nvinfo : EIATTR_PARAM_CBANK
	.align		4
        /*009c*/ 	.byte	0x04, 0x0a
        /*009e*/ 	.short	(.L_208 - .L_207)
	.align		4
.L_207:
        /*00a0*/ 	.word	index@(.nv.constant0._Z21kernel_compute_paramsPfiiS_S_Pi)
        /*00a4*/ 	.short	0x0380
        /*00a6*/ 	.short	0x0028


	//----- nvinfo : EIATTR_SW_WAR
	.align		4
.L_208:
        /*00a8*/ 	.byte	0x04, 0x36
        /*00aa*/ 	.short	(.L_210 - .L_209)
.L_209:
        /*00ac*/ 	.word	0x00000008
.L_210:


//--------------------- .nv.info._Z23kernel_compute_fmappingiPiS_ --------------------------
	.section	.nv.info._Z23kernel_compute_fmappingiPiS_,"",@"SHT_CUDA_INFO"
	.sectionflags	@""
	.align	4


	//----- nvinfo : EIATTR_CUDA_API_VERSION
	.align		4
        /*0000*/ 	.byte	0x04, 0x37
        /*0002*/ 	.short	(.L_212 - .L_211)
.L_211:
        /*0004*/ 	.word	0x00000082


	//----- nvinfo : EIATTR_KPARAM_INFO
	.align		4
.L_212:
        /*0008*/ 	.byte	0x04, 0x17
        /*000a*/ 	.short	(.L_214 - .L_213)
.L_213:
        /*000c*/ 	.word	0x00000000
        /*0010*/ 	.short	0x0002
        /*0012*/ 	.short	0x0010
        /*0014*/ 	.byte	0x00, 0xf5, 0x21, 0x00


	//----- nvinfo : EIATTR_KPARAM_INFO
	.align		4
.L_214:
        /*0018*/ 	.byte	0x04, 0x17
        /*001a*/ 	.short	(.L_216 - .L_215)
.L_215:
        /*001c*/ 	.word	0x00000000
        /*0020*/ 	.short	0x0001
        /*0022*/ 	.short	0x0008
        /*0024*/ 	.byte	0x00, 0xf5, 0x21, 0x00


	//----- nvinfo : EIATTR_KPARAM_INFO
	.align		4
.L_216:
        /*0028*/ 	.byte	0x04, 0x17
        /*002a*/ 	.short	(.L_218 - .L_217)
.L_217:
        /*002c*/ 	.word	0x00000000
        /*0030*/ 	.short	0x0000
        /*0032*/ 	.short	0x0000
        /*0034*/ 	.byte	0x00, 0xf0, 0x11, 0x00


	//----- nvinfo : EIATTR_SPARSE_MMA_MASK
	.align		4
.L_218:
        /*0038*/ 	.byte	0x03, 0x50
        /*003a*/ 	.short	0x0000


	//----- nvinfo : EIATTR_MAXREG_COUNT
	.align		4
        /*003c*/ 	.byte	0x03, 0x1b
        /*003e*/ 	.short	0x00ff


	//----- nvinfo : EIATTR_MERCURY_ISA_VERSION
	.align		4
        /*0040*/ 	.byte	0x03, 0x5f
        /*0042*/ 	.short	0x0101


	//----- nvinfo : EIATTR_VRC_CTA_INIT_COUNT
	.align		4
        /*0044*/ 	.byte	0x02, 0x4a
	.zero		1
	.zero		1


	//----- nvinfo : EIATTR_EXIT_INSTR_OFFSETS
	.align		4
        /*0048*/ 	.byte	0x04, 0x1c
        /*004a*/ 	.short	(.L_220 - .L_219)


	//   ....[0]....
.L_219:
        /*004c*/ 	.word	0x00000180


	//   ....[1]....
        /*0050*/ 	.word	0x00001220


	//----- nvinfo : EIATTR_CBANK_PARAM_SIZE
	.align		4
.L_220:
        /*0054*/ 	.byte	0x03, 0x19
        /*0056*/ 	.short	0x0018


	//----- nvinfo : EIATTR_PARAM_CBANK
	.align		4
        /*0058*/ 	.byte	0x04, 0x0a
        /*005a*/ 	.short	(.L_222 - .L_221)
	.align		4
.L_221:
        /*005c*/ 	.word	index@(.nv.constant0._Z23kernel_compute_fmappingiPiS_)
        /*0060*/ 	.short	0x0380
        /*0062*/ 	.short	0x0018


	//----- nvinfo : EIATTR_SW_WAR
	.align		4
.L_222:
        /*0064*/ 	.byte	0x04, 0x36
        /*0066*/ 	.short	(.L_224 - .L_223)
.L_223:
        /*0068*/ 	.word	0x00000008
.L_224:


//--------------------- .nv.info._Z31kernel_compute_all_chess_paramsiiPi --------------------------
	.section	.nv.info._Z31kernel_compute_all_chess_paramsiiPi,"",@"SHT_CUDA_INFO"
	.sectionflags	@""
	.align	4


	//----- nvinfo : EIATTR_CUDA_API_VERSION
	.align		4
        /*0000*/ 	.byte	0x04, 0x37
        /*0002*/ 	.short	(.L_226 - .L_225)
.L_225:
        /*0004*/ 	.word	0x00000082


	//----- nvinfo : EIATTR_KPARAM_INFO
	.align		4
.L_226:
        /*0008*/ 	.byte	0x04, 0x17
        /*000a*/ 	.short	(.L_228 - .L_227)
.L_227:
        /*000c*/ 	.word	0x00000000
        /*0010*/ 	.short	0x0002
        /*0012*/ 	.short	0x0008
        /*0014*/ 	.byte	0x00, 0xf5, 0x21, 0x00


	//----- nvinfo : EIATTR_KPARAM_INFO
	.align		4
.L_228:
        /*0018*/ 	.byte	0x04, 0x17
        /*001a*/ 	.short	(.L_230 - .L_229)
.L_229:
        /*001c*/ 	.word	0x00000000
        /*0020*/ 	.short	0x0001
        /*0022*/ 	.short	0x0004
        /*0024*/ 	.byte	0x00, 0xf0, 0x11, 0x00


	//----- nvinfo : EIATTR_KPARAM_INFO
	.align		4
.L_230:
        /*0028*/ 	.byte	0x04, 0x17
        /*002a*/ 	.short	(.L_232 - .L_231)
.L_231:
        /*002c*/ 	.word	0x00000000
        /*0030*/ 	.short	0x0000
        /*0032*/ 	.short	0x0000
        /*0034*/ 	.byte	0x00, 0xf0, 0x11, 0x00


	//----- nvinfo : EIATTR_SPARSE_MMA_MASK
	.align		4
.L_232:
        /*0038*/ 	.byte	0x03, 0x50
        /*003a*/ 	.short	0x0000


	//----- nvinfo : EIATTR_MAXREG_COUNT
	.align		4
        /*003c*/ 	.byte	0x03, 0x1b
        /*003e*/ 	.short	0x00ff


	//----- nvinfo : EIATTR_EXTERNS
	.align		4
        /*0040*/ 	.byte	0x04, 0x0f
        /*0042*/ 	.short	(.L_234 - .L_233)


	//   ....[0]....
	.align		4
.L_233:
        /*0044*/ 	.word	index@(malloc)


	//   ....[1]....
	.align		4
        /*0048*/ 	.word	index@(free)


	//   ....[2]....
	.align		4
        /*004c*/ 	.word	index@(__assertfail)


	//----- nvinfo : EIATTR_MERCURY_ISA_VERSION
	.align		4
.L_234:
        /*0050*/ 	.byte	0x03, 0x5f
        /*0052*/ 	.short	0x0101


	//----- nvinfo : EIATTR_VRC_CTA_INIT_COUNT
	.align		4
        /*0054*/ 	.byte	0x02, 0x4a
	.zero		1
	.zero		1


	//----- nvinfo : EIATTR_SYSCALL_OFFSETS
	.align		4
        /*0058*/ 	.byte	0x04, 0x46
        /*005a*/ 	.short	(.L_236 - .L_235)


	//   ....[0]....
.L_235:
        /*005c*/ 	.word	0x00000180


	//   ....[1]....
        /*0060*/ 	.word	0x000001f0


	//   ....[2]....
        /*0064*/ 	.word	0x000006b0


	//----- nvinfo : EIATTR_EXIT_INSTR_OFFSETS
	.align		4
.L_236:
        /*0068*/ 	.byte	0x04, 0x1c
        /*006a*/ 	.short	(.L_238 - .L_237)


	//   ....[0]....
.L_237:
        /*006c*/ 	.word	0x000006c0


	//----- nvinfo : EIATTR_CRS_STACK_SIZE
	.align		4
.L_238:
        /*0070*/ 	.byte	0x04, 0x1e
        /*0072*/ 	.short	(.L_240 - .L_239)
.L_239:
        /*0074*/ 	.word	0x00000000


	//----- nvinfo : EIATTR_CBANK_PARAM_SIZE
	.align		4
.L_240:
        /*0078*/ 	.byte	0x03, 0x19
        /*007a*/ 	.short	0x0010


	//----- nvinfo : EIATTR_PARAM_CBANK
	.align		4
        /*007c*/ 	.byte	0x04, 0x0a
        /*007e*/ 	.short	(.L_242 - .L_241)
	.align		4
.L_241:
        /*0080*/ 	.word	index@(.nv.constant0._Z31kernel_compute_all_chess_paramsiiPi)
        /*0084*/ 	.short	0x0380
        /*0086*/ 	.short	0x0010


	//----- nvinfo : EIATTR_SW_WAR
	.align		4
.L_242:
        /*0088*/ 	.byte	0x04, 0x36
        /*008a*/ 	.short	(.L_244 - .L_243)
.L_243:
        /*008c*/ 	.word	0x00000008
.L_244:


//--------------------- .nv.info._Z30kernel_s_initialize_3DidentityPfii --------------------------
	.section	.nv.info._Z30kernel_s_initialize_3DidentityPfii,"",@"SHT_CUDA_INFO"
	.sectionflags	@""
	.align	4


	//----- nvinfo : EIATTR_CUDA_API_VERSION
	.align		4
        /*0000*/ 	.byte	0x04, 0x37
        /*0002*/ 	.short	(.L_246 - .L_245)
.L_245:
        /*0004*/ 	.word	0x00000082


	//----- nvinfo : EIATTR_KPARAM_INFO
	.align		4
.L_246:
        /*0008*/ 	.byte	0x04, 0x17
        /*000a*/ 	.short	(.L_248 - .L_247)
.L_247:
        /*000c*/ 	.word	0x00000000
        /*0010*/ 	.short	0x0002
        /*0012*/ 	.short	0x000c
        /*0014*/ 	.byte	0x00, 0xf0, 0x11, 0x00


	//----- nvinfo : EIATTR_KPARAM_INFO
	.align		4
.L_248:
        /*0018*/ 	.byte	0x04, 0x17
        /*001a*/ 	.short	(.L_250 - .L_249)
.L_249:
        /*001c*/ 	.word	0x00000000
        /*0020*/ 	.short	0x0001
        /*0022*/ 	.short	0x0008
        /*0024*/ 	.byte	0x00, 0xf0, 0x11, 0x00


	//----- nvinfo : EIATTR_KPARAM_INFO
	.align		4
.L_250:
        /*0028*/ 	.byte	0x04, 0x17
        /*002a*/ 	.short	(.L_252 - .L_251)
.L_251:
        /*002c*/ 	.word	0x00000000
        /*0030*/ 	.short	0x0000
        /*0032*/ 	.short	0x0000
        /*0034*/ 	.byte	0x00, 0xf5, 0x21, 0x00


	//----- nvinfo : EIATTR_SPARSE_MMA_MASK
	.align		4
.L_252:
        /*0038*/ 	.byte	0x03, 0x50
        /*003a*/ 	.short	0x0000


	//----- nvinfo : EIATTR_MAXREG_COUNT
	.align		4
        /*003c*/ 	.byte	0x03, 0x1b
        /*003e*/ 	.short	0x00ff


	//----- nvinfo : EIATTR_MERCURY_ISA_VERSION
	.align		4
        /*0040*/ 	.byte	0x03, 0x5f
        /*0042*/ 	.short	0x0101


	//----- nvinfo : EIATTR_VRC_CTA_INIT_COUNT
	.align		4
        /*0044*/ 	.byte	0x02, 0x4a
	.zero		1
	.zero		1


	//----- nvinfo : EIATTR_EXIT_INSTR_OFFSETS
	.align		4
        /*0048*/ 	.byte	0x04, 0x1c
        /*004a*/ 	.short	(.L_254 - .L_253)


	//   ....[0]....
.L_253:
        /*004c*/ 	.word	0x00000120


	//   ....[1]....
        /*0050*/ 	.word	0x000001a0


	//----- nvinfo : EIATTR_CBANK_PARAM_SIZE
	.align		4
.L_254:
        /*0054*/ 	.byte	0x03, 0x19
        /*0056*/ 	.short	0x0010


	//----- nvinfo : EIATTR_PARAM_CBANK
	.align		4
        /*0058*/ 	.byte	0x04, 0x0a
        /*005a*/ 	.short	(.L_256 - .L_255)
	.align		4
.L_255:
        /*005c*/ 	.word	index@(.nv.constant0._Z30kernel_s_initialize_3DidentityPfii)
        /*0060*/ 	.short	0x0380
        /*0062*/ 	.short	0x0010


	//----- nvinfo : EIATTR_SW_WAR
	.align		4
.L_256:
        /*0064*/ 	.byte	0x04, 0x36
        /*0066*/ 	.short	(.L_258 - .L_257)
.L_257:
        /*0068*/ 	.word	0x00000008
.L_258:


//--------------------- .nv.callgraph             --------------------------
	.section	.nv.callgraph,"",@"SHT_CUDA_CALLGRAPH"
	.align	4
	.sectionentsize	8
	.align		4
        /*0000*/ 	.word	0x00000000
	.align		4
        /*0004*/ 	.word	0xffffffff
	.align		4
        /*0008*/ 	.word	index@(_Z21kernel_compute_paramsPfiiS_S_Pi)
	.align		4
        /*000c*/ 	.word	index@(__assertfail)
	.align		4
        /*0010*/ 	.word	index@(_Z31kernel_compute_all_chess_paramsiiPi)
	.align		4
        /*0014*/ 	.word	index@(free)
	.align		4
        /*0018*/ 	.word	index@(_Z31kernel_compute_all_chess_paramsiiPi)
	.align		4
        /*001c*/ 	.word	index@(malloc)
	.align		4
        /*0020*/ 	.word	index@(_Z31kernel_compute_all_chess_paramsiiPi)
	.align		4
        /*0024*/ 	.word	index@(__assertfail)
	.align		4
        /*0028*/ 	.word	0x00000000
	.align		4
        /*002c*/ 	.word	0xfffffffe
	.align		4
        /*0030*/ 	.word	0x00000000
	.align		4
        /*0034*/ 	.word	0xfffffffd
	.align		4
        /*0038*/ 	.word	0x00000000
	.align		4
        /*003c*/ 	.word	0xfffffffc


//--------------------- .nv.constant4             --------------------------
	.section	.nv.constant4,"a",@progbits
	.align	8
	.align		8
.nv.constant4:
        /*0000*/ 	.dword	__unnamed_1
	.align		8
        /*0008*/ 	.dword	__unnamed_2
	.align		8
        /*0010*/ 	.dword	$str
	.align		8
        /*0018*/ 	.dword	$str$1
	.align		8
        /*0020*/ 	.dword	$str$2
	.align		8
        /*0028*/ 	.dword	__assertfail
	.align		8
        /*0030*/ 	.dword	malloc
	.align		8
        /*0038*/ 	.dword	free


//--------------------- .text._Z20kernel_OneStepUpdateiPfiS_S_S_PiS0_ --------------------------
	.section	.text._Z20kernel_OneStepUpdateiPfiS_S_S_PiS0_,"ax",@progbits
	.align	128
        .global         _Z20kernel_OneStepUpdateiPfiS_S_S_PiS0_
        .type           _Z20kernel_OneStepUpdateiPfiS_S_S_PiS0_,@function
        .size           _Z20kernel_OneStepUpdateiPfiS_S_S_PiS0_,(.L_x_68 - _Z20kernel_OneStepUpdateiPfiS_S_S_PiS0_)
        .other          _Z20kernel_OneStepUpdateiPfiS_S_S_PiS0_,@"STO_CUDA_ENTRY STV_DEFAULT"
_Z20kernel_OneStepUpdateiPfiS_S_S_PiS0_:
.text._Z20kernel_OneStepUpdateiPfiS_S_S_PiS0_:
[----:B------:R-:W-:Y:S08]  /*0000*/  LDC R1, c[0x0][0x37c] ;  /* 0x0000df00ff017b82 */ /* 0x000ff00000000800 */
[----:B------:R-:W0:Y:S01]  /*0010*/  LDC R15, c[0x0][0x390] ;  /* 0x0000e400ff0f7b82 */ /* 0x000e220000000800 */
[----:B------:R-:W1:Y:S01]  /*0020*/  S2R R5, SR_CTAID.X ;  /* 0x0000000000057919 */ /* 0x000e620000002500 */
[----:B------:R-:W2:Y:S01]  /*0030*/  LDCU UR6, c[0x0][0x380] ;  /* 0x00007000ff0677ac */ /* 0x000ea20008000800 */
[----:B------:R-:W3:Y:S05]  /*0040*/  LDCU.64 UR4, c[0x0][0x358] ;  /* 0x00006b00ff0477ac */ /* 0x000eea0008000a00 */
[----:B------:R-:W4:Y:S01]  /*0050*/  LDC.64 R10, c[0x0][0x3b0] ;  /* 0x0000ec00ff0a7b82 */ /* 0x000f220000000a00 */
[----:B------:R-:W3:Y:S07]  /*0060*/  S2R R17, SR_TID.X ;  /* 0x0000000000117919 */ /* 0x000eee0000002100 */
[----:B------:R-:W3:Y:S01]  /*0070*/  LDC.64 R26, c[0x0][0x3b8] ;  /* 0x0000ee00ff1a7b82 */ /* 0x000ee20000000a00 */
[C---:B0-----:R-:W-:Y:S01]  /*0080*/  LEA.HI R20, R15.reuse, R15, RZ, 0x1 ;  /* 0x0000000f0f147211 */ /* 0x041fe200078f08ff */
[----:B--2---:R-:W-:-:S03]  /*0090*/  IMAD R18, R15, UR6, RZ ;  /* 0x000000060f127c24 */ /* 0x004fc6000f8e02ff */
[----:B------:R-:W-:-:S04]  /*00a0*/  SHF.R.S32.HI R20, RZ, 0x1, R20 ;  /* 0x00000001ff147819 */ /* 0x000fc80000011414 */
[-C--:B------:R-:W-:Y:S02]  /*00b0*/  IABS R7, R20.reuse ;  /* 0x0000001400077213 */ /* 0x080fe40000000000 */
[----:B-1----:R-:W-:Y:S02]  /*00c0*/  IABS R6, R5 ;  /* 0x0000000500067213 */ /* 0x002fe40000000000 */
[----:B------:R-:W0:Y:S01]  /*00d0*/  I2F.RP R0, R7 ;  /* 0x0000000700007306 */ /* 0x000e220000209400 */
[-C--:B------:R-:W-:Y:S02]  /*00e0*/  IABS R8, R20.reuse ;  /* 0x0000001400087213 */ /* 0x080fe40000000000 */
[----:B------:R-:W-:-:S05]  /*00f0*/  LOP3.LUT R19, RZ, R20, RZ, 0x33, !PT ;  /* 0x00000014ff137212 */ /* 0x000fca00078e33ff */
[----:B0-----:R-:W0:Y:S02]  /*0100*/  MUFU.RCP R0, R0 ;  /* 0x0000000000007308 */ /* 0x001e240000001000 */
[----:B0-----:R-:W-:Y:S01]  /*0110*/  IADD3 R2, PT, PT, R0, 0xffffffe, RZ ;  /* 0x0ffffffe00027810 */ /* 0x001fe20007ffe0ff */
[----:B------:R-:W-:-:S05]  /*0120*/  IMAD.MOV R0, RZ, RZ, -R8 ;  /* 0x000000ffff007224 */ /* 0x000fca00078e0a08 */
[----:B------:R0:W1:Y:S02]  /*0130*/  F2I.FTZ.U32.TRUNC.NTZ R3, R2 ;  /* 0x0000000200037305 */ /* 0x000064000021f000 */
[----:B0-----:R-:W-:Y:S01]  /*0140*/  HFMA2 R2, -RZ, RZ, 0, 0 ;  /* 0x00000000ff027431 */ /* 0x001fe200000001ff */
[----:B-1----:R-:W-:-:S05]  /*0150*/  IADD3 R4, PT, PT, RZ, -R3, RZ ;  /* 0x80000003ff047210 */ /* 0x002fca0007ffe0ff */
[----:B------:R-:W-:Y:S01]  /*0160*/  IMAD R9, R4, R7, RZ ;  /* 0x0000000704097224 */ /* 0x000fe200078e02ff */
[----:B------:R-:W-:-:S03]  /*0170*/  MOV R4, R6 ;  /* 0x0000000600047202 */ /* 0x000fc60000000f00 */
[----:B------:R-:W-:Y:S02]  /*0180*/  IMAD.HI.U32 R3, R3, R9, R2 ;  /* 0x0000000903037227 */ /* 0x000fe400078e0002 */
[----:B------:R-:W0:Y:S04]  /*0190*/  LDC.64 R8, c[0x0][0x3a0] ;  /* 0x0000e800ff087b82 */ /* 0x000e280000000a00 */
[----:B------:R-:W-:-:S04]  /*01a0*/  IMAD.HI.U32 R3, R3, R4, RZ ;  /* 0x0000000403037227 */ /* 0x000fc800078e00ff */
[----:B------:R-:W-:-:S05]  /*01b0*/  IMAD R0, R3, R0, R4 ;  /* 0x0000000003007224 */ /* 0x000fca00078e0204 */
[----:B------:R-:W-:-:S13]  /*01c0*/  ISETP.GT.U32.AND P2, PT, R7, R0, PT ;  /* 0x000000000700720c */ /* 0x000fda0003f44070 */
[-C--:B------:R-:W-:Y:S02]  /*01d0*/  @!P2 IADD3 R0, PT, PT, R0, -R7.reuse, RZ ;  /* 0x800000070000a210 */ /* 0x080fe40007ffe0ff */
[----:B------:R-:W-:Y:S02]  /*01e0*/  @!P2 IADD3 R3, PT, PT, R3, 0x1, RZ ;  /* 0x000000010303a810 */ /* 0x000fe40007ffe0ff */
[----:B------:R-:W-:Y:S02]  /*01f0*/  ISETP.GE.U32.AND P1, PT, R0, R7, PT ;  /* 0x000000070000720c */ /* 0x000fe40003f26070 */
[----:B------:R-:W-:-:S04]  /*0200*/  LOP3.LUT R0, R5, R20, RZ, 0x3c, !PT ;  /* 0x0000001405007212 */ /* 0x000fc800078e3cff */
[----:B------:R-:W-:-:S07]  /*0210*/  ISETP.GE.AND P0, PT, R0, RZ, PT ;  /* 0x000000ff0000720c */ /* 0x000fce0003f06270 */
[----:B------:R-:W-:Y:S02]  /*0220*/  @P1 IADD3 R3, PT, PT, R3, 0x1, RZ ;  /* 0x0000000103031810 */ /* 0x000fe40007ffe0ff */
[----:B------:R-:W-:-:S04]  /*0230*/  ISETP.NE.AND P1, PT, R20, RZ, PT ;  /* 0x000000ff1400720c */ /* 0x000fc80003f25270 */
[----:B------:R-:W-:-:S05]  /*0240*/  @!P0 IMAD.MOV R3, RZ, RZ, -R3 ;  /* 0x000000ffff038224 */ /* 0x000fca00078e0a03 */
[----:B------:R-:W-:-:S04]  /*0250*/  SEL R14, R19, R3, !P1 ;  /* 0x00000003130e7207 */ /* 0x000fc80004800000 */
[----:B------:R-:W-:-:S05]  /*0260*/  IADD3 R3, PT, PT, -R14, RZ, RZ ;  /* 0x000000ff0e037210 */ /* 0x000fca0007ffe1ff */
[----:B------:R-:W-:-:S05]  /*0270*/  IMAD R3, R20, R3, R5 ;  /* 0x0000000314037224 */ /* 0x000fca00078e0205 */
[----:B------:R-:W-:-:S05]  /*0280*/  LEA R3, R3, R18, 0x1 ;  /* 0x0000001203037211 */ /* 0x000fca00078e08ff */
[----:B----4-:R-:W-:Y:S02]  /*0290*/  IMAD.WIDE R4, R3, 0x4, R10 ;  /* 0x0000000403047825 */ /* 0x010fe400078e020a */
[----:B------:R-:W1:Y:S03]  /*02a0*/  LDC.64 R2, c[0x0][0x388] ;  /* 0x0000e200ff027b82 */ /* 0x000e660000000a00 */
[----:B---3--:R-:W2:Y:S04]  /*02b0*/  LDG.E R12, desc[UR4][R4.64] ;  /* 0x00000004040c7981 */ /* 0x008ea8000c1e1900 */
[----:B------:R-:W3:Y:S01]  /*02c0*/  LDG.E R16, desc[UR4][R4.64+0x4] ;  /* 0x0000040404107981 */ /* 0x000ee2000c1e1900 */
[----:B------:R-:W-:-:S02]  /*02d0*/  IMAD R7, R15, R15, RZ ;  /* 0x0000000f0f077224 */ /* 0x000fc400078e02ff */
[----:B------:R-:W-:Y:S02]  /*02e0*/  IMAD.IADD R23, R18, 0x1, R17 ;  /* 0x0000000112177824 */ /* 0x000fe400078e0211 */
[----:B------:R-:W-:Y:S02]  /*02f0*/  IMAD R14, R14, R7, RZ ;  /* 0x000000070e0e7224 */ /* 0x000fe400078e02ff */
[----:B------:R-:W4:Y:S01]  /*0300*/  LDC.64 R6, c[0x0][0x3a8] ;  /* 0x0000ea00ff067b82 */ /* 0x000f220000000a00 */
[----:B------:R-:W-:Y:S02]  /*0310*/  IMAD.WIDE R26, R23, 0x4, R26 ;  /* 0x00000004171a7825 */ /* 0x000fe400078e021a */
[----:B------:R-:W-:-:S04]  /*0320*/  IADD3 R21, PT, PT, R14, R17, RZ ;  /* 0x000000110e157210 */ /* 0x000fc80007ffe0ff */
[----:B------:R4:W4:Y:S01]  /*0330*/  LDG.E R27, desc[UR4][R26.64] ;  /* 0x000000041a1b7981 */ /* 0x000922000c1e1900 */
[----:B------:R-:W4:Y:S01]  /*0340*/  S2R R25, SR_CgaCtaId ;  /* 0x0000000000197919 */ /* 0x000f220000008800 */
[-CC-:B--2---:R-:W-:Y:S01]  /*0350*/  IMAD R0, R12, R15.reuse, R21.reuse ;  /* 0x0000000f0c007224 */ /* 0x184fe200078e0215 */
[C---:B---3--:R-:W-:Y:S01]  /*0360*/  IADD3 R13, PT, PT, R16.reuse, R14, RZ ;  /* 0x0000000e100d7210 */ /* 0x048fe20007ffe0ff */
[----:B------:R-:W-:Y:S02]  /*0370*/  IMAD R16, R16, R15, R21 ;  /* 0x0000000f10107224 */ /* 0x000fe400078e0215 */
[----:B-1----:R-:W-:-:S04]  /*0380*/  IMAD.WIDE R4, R0, 0x4, R2 ;  /* 0x0000000400047825 */ /* 0x002fc800078e0202 */
[----:B------:R-:W-:Y:S01]  /*0390*/  IMAD.WIDE R2, R16, 0x4, R2 ;  /* 0x0000000410027825 */ /* 0x000fe200078e0202 */
[----:B------:R-:W2:Y:S03]  /*03a0*/  LDG.E R21, desc[UR4][R4.64] ;  /* 0x0000000404157981 */ /* 0x000ea6000c1e1900 */
[----:B------:R-:W-:Y:S01]  /*03b0*/  IMAD R13, R12, R15, R13 ;  /* 0x0000000f0c0d7224 */ /* 0x000fe200078e020d */
[----:B------:R-:W3:Y:S03]  /*03c0*/  LDG.E R22, desc[UR4][R2.64] ;  /* 0x0000000402167981 */ /* 0x000ee6000c1e1900 */
[----:B0-----:R-:W-:-:S04]  /*03d0*/  IMAD.WIDE R30, R13, 0x4, R8 ;  /* 0x000000040d1e7825 */ /* 0x001fc800078e0208 */
[----:B----4-:R-:W-:Y:S01]  /*03e0*/  IMAD.WIDE R12, R13, 0x4, R6 ;  /* 0x000000040d0c7825 */ /* 0x010fe200078e0206 */
[----:B------:R-:W-:Y:S01]  /*03f0*/  MOV R28, 0x400 ;  /* 0x00000400001c7802 */ /* 0x000fe20000000f00 */
[----:B------:R-:W-:Y:S01]  /*0400*/  BSSY.RECONVERGENT B0, `(.L_x_0) ;  /* 0x0000035000007945 */ /* 0x000fe20003800200 */
[----:B------:R-:W-:Y:S01]  /*0410*/  ISETP.GE.AND P0, PT, R17, R20, PT ;  /* 0x000000141100720c */ /* 0x000fe20003f06270 */
[----:B------:R0:W5:Y:S04]  /*0420*/  LDG.E R23, desc[UR4][R30.64] ;  /* 0x000000041e177981 */ /* 0x000168000c1e1900 */
[----:B------:R1:W5:Y:S01]  /*0430*/  LDG.E R24, desc[UR4][R12.64] ;  /* 0x000000040c187981 */ /* 0x000362000c1e1900 */
[----:B------:R-:W-:-:S04]  /*0440*/  LEA R28, R25, R28, 0x18 ;  /* 0x0000001c191c7211 */ /* 0x000fc800078ec0ff */
[----:B------:R-:W-:-:S04]  /*0450*/  LEA R26, R15, R28, 0x2 ;  /* 0x0000001c0f1a7211 */ /* 0x000fc800078e10ff */
[----:B------:R-:W-:-:S05]  /*0460*/  LEA R32, R15, R26, 0x2 ;  /* 0x0000001a0f207211 */ /* 0x000fca00078e10ff */
[----:B------:R-:W-:Y:S01]  /*0470*/  IMAD R34, R15, 0x4, R32 ;  /* 0x000000040f227824 */ /* 0x000fe200078e0220 */
[----:B------:R-:W-:-:S04]  /*0480*/  LEA R36, R17, R32, 0x2 ;  /* 0x0000002011247211 */ /* 0x000fc800078e10ff */
[----:B------:R-:W-:Y:S02]  /*0490*/  LEA R33, R17, R34, 0x2 ;  /* 0x0000002211217211 */ /* 0x000fe400078e10ff */
[C---:B------:R-:W-:Y:S01]  /*04a0*/  LEA R25, R27.reuse, R32, 0x2 ;  /* 0x000000201b197211 */ /* 0x040fe200078e10ff */
[----:B------:R-:W-:Y:S01]  /*04b0*/  IMAD R27, R27, 0x4, R34 ;  /* 0x000000041b1b7824 */ /* 0x000fe200078e0222 */
[C---:B0-----:R-:W-:Y:S02]  /*04c0*/  LEA R30, R17.reuse, R28, 0x2 ;  /* 0x0000001c111e7211 */ /* 0x041fe400078e10ff */
[----:B------:R-:W-:Y:S01]  /*04d0*/  LEA R29, R17, R26, 0x2 ;  /* 0x0000001a111d7211 */ /* 0x000fe200078e10ff */
[----:B--2---:R1:W-:Y:S04]  /*04e0*/  STS [R36], R21 ;  /* 0x0000001524007388 */ /* 0x0043e80000000800 */
[----:B---3--:R1:W-:Y:S01]  /*04f0*/  STS [R33], R22 ;  /* 0x0000001621007388 */ /* 0x0083e20000000800 */
[----:B------:R-:W-:Y:S05]  /*0500*/  @P0 BRA `(.L_x_1) ;  /* 0x0000000000900947 */ /* 0x000fea0003800000 */
[----:B------:R-:W0:Y:S01]  /*0510*/  I2F.U32.RP R31, R20 ;  /* 0x00000014001f7306 */ /* 0x000e220000209000 */
[----:B-1----:R-:W-:Y:S02]  /*0520*/  IADD3 R33, PT, PT, RZ, -R20, RZ ;  /* 0x80000014ff217210 */ /* 0x002fe40007ffe0ff */
[----:B------:R-:W-:-:S05]  /*0530*/  ISETP.NE.U32.AND P1, PT, R20, RZ, PT ;  /* 0x000000ff1400720c */ /* 0x000fca0003f25070 */
[----:B0-----:R-:W0:Y:S02]  /*0540*/  MUFU.RCP R31, R31 ;  /* 0x0000001f001f7308 */ /* 0x001e240000001000 */
[----:B0-----:R-:W-:-:S06]  /*0550*/  IADD3 R12, PT, PT, R31, 0xffffffe, RZ ;  /* 0x0ffffffe1f0c7810 */ /* 0x001fcc0007ffe0ff */
[----:B------:R0:W1:Y:S02]  /*0560*/  F2I.FTZ.U32.TRUNC.NTZ R13, R12 ;  /* 0x0000000c000d7305 */ /* 0x000064000021f000 */
[----:B0-----:R-:W-:Y:S02]  /*0570*/  IMAD.MOV.U32 R12, RZ, RZ, RZ ;  /* 0x000000ffff0c7224 */ /* 0x001fe400078e00ff */
[----:B-1----:R-:W-:-:S04]  /*0580*/  IMAD R33, R33, R13, RZ ;  /* 0x0000000d21217224 */ /* 0x002fc800078e02ff */
[----:B------:R-:W-:-:S06]  /*0590*/  IMAD.HI.U32 R32, R13, R33, R12 ;  /* 0x000000210d207227 */ /* 0x000fcc00078e000c */
[----:B------:R-:W-:-:S05]  /*05a0*/  IMAD.HI.U32 R32, R32, R17, RZ ;  /* 0x0000001120207227 */ /* 0x000fca00078e00ff */
[----:B------:R-:W-:-:S05]  /*05b0*/  IADD3 R32, PT, PT, -R32, RZ, RZ ;  /* 0x000000ff20207210 */ /* 0x000fca0007ffe1ff */
[----:B------:R-:W-:-:S05]  /*05c0*/  IMAD R17, R20, R32, R17 ;  /* 0x0000002014117224 */ /* 0x000fca00078e0211 */
[----:B------:R-:W-:-:S13]  /*05d0*/  ISETP.GE.U32.AND P0, PT, R17, R20, PT ;  /* 0x000000141100720c */ /* 0x000fda0003f06070 */
[----:B------:R-:W-:-:S04]  /*05e0*/  @P0 IADD3 R17, PT, PT, -R20, R17, RZ ;  /* 0x0000001114110210 */ /* 0x000fc80007ffe1ff */
[----:B------:R-:W-:-:S13]  /*05f0*/  ISETP.GE.U32.AND P0, PT, R17, R20, PT ;  /* 0x000000141100720c */ /* 0x000fda0003f06070 */
[----:B------:R-:W-:-:S04]  /*0600*/  @P0 IADD3 R17, PT, PT, -R20, R17, RZ ;  /* 0x0000001114110210 */ /* 0x000fc80007ffe1ff */
[----:B------:R-:W-:-:S04]  /*0610*/  SEL R17, R19, R17, !P1 ;  /* 0x0000001113117207 */ /* 0x000fc80004800000 */
[----:B------:R-:W-:-:S05]  /*0620*/  LEA R17, R17, R18, 0x1 ;  /* 0x0000001211117211 */ /* 0x000fca00078e08ff */
[----:B------:R-:W-:-:S05]  /*0630*/  IMAD.WIDE R10, R17, 0x4, R10 ;  /* 0x00000004110a7825 */ /* 0x000fca00078e020a */
[----:B------:R-:W2:Y:S04]  /*0640*/  LDG.E R13, desc[UR4][R10.64+0x4] ;  /* 0x000004040a0d7981 */ /* 0x000ea8000c1e1900 */
[----:B------:R-:W3:Y:S01]  /*0650*/  LDG.E R17, desc[UR4][R10.64] ;  /* 0x000000040a117981 */ /* 0x000ee2000c1e1900 */
[----:B--2---:R-:W-:-:S04]  /*0660*/  IMAD.IADD R14, R14, 0x1, R13 ;  /* 0x000000010e0e7824 */ /* 0x004fc800078e020d */
[----:B---3--:R-:W-:-:S04]  /*0670*/  IMAD R15, R17, R15, R14 ;  /* 0x0000000f110f7224 */ /* 0x008fc800078e020e */
[----:B------:R-:W-:-:S04]  /*0680*/  IMAD.WIDE R8, R15, 0x4, R8 ;  /* 0x000000040f087825 */ /* 0x000fc800078e0208 */
[----:B------:R-:W-:Y:S02]  /*0690*/  IMAD.WIDE R6, R15, 0x4, R6 ;  /* 0x000000040f067825 */ /* 0x000fe400078e0206 */
[----:B------:R-:W2:Y:S04]  /*06a0*/  LDG.E R8, desc[UR4][R8.64] ;  /* 0x0000000408087981 */ /* 0x000ea8000c1e1900 */
[----:B------:R-:W3:Y:S01]  /*06b0*/  LDG.E R6, desc[UR4][R6.64] ;  /* 0x0000000406067981 */ /* 0x000ee2000c1e1900 */
[C---:B------:R-:W-:Y:S02]  /*06c0*/  LEA R15, R17.reuse, R28, 0x2 ;  /* 0x0000001c110f7211 */ /* 0x040fe400078e10ff */
[----:B------:R-:W-:Y:S02]  /*06d0*/  LEA R12, R17, R26, 0x2 ;  /* 0x0000001a110c7211 */ /* 0x000fe400078e10ff */
[----:B------:R-:W-:-:S02]  /*06e0*/  LEA R17, R13, R28, 0x2 ;  /* 0x0000001c0d117211 */ /* 0x000fc400078e10ff */
[----:B------:R-:W-:Y:S01]  /*06f0*/  LEA R13, R13, R26, 0x2 ;  /* 0x0000001a0d0d7211 */ /* 0x000fe200078e10ff */
[----:B--2---:R-:W-:Y:S01]  /*0700*/  FADD R19, -R8, -RZ ;  /* 0x800000ff08137221 */ /* 0x004fe20000000100 */
[----:B---3--:R0:W-:Y:S04]  /*0710*/  STS [R15], R6 ;  /* 0x000000060f007388 */ /* 0x0081e80000000800 */
[----:B------:R0:W-:Y:S04]  /*0720*/  STS [R17], R6 ;  /* 0x0000000611007388 */ /* 0x0001e80000000800 */
[----:B------:R0:W-:Y:S04]  /*0730*/  STS [R12], R19 ;  /* 0x000000130c007388 */ /* 0x0001e80000000800 */
[----:B------:R0:W-:Y:S02]  /*0740*/  STS [R13], R8 ;  /* 0x000000080d007388 */ /* 0x0001e40000000800 */
.L_x_1:
[----:B------:R-:W-:Y:S05]  /*0750*/  BSYNC.RECONVERGENT B0 ;  /* 0x0000000000007941 */ /* 0x000fea0003800200 */
.L_x_0:
[----:B------:R-:W-:Y:S08]  /*0760*/  BAR.SYNC.DEFER_BLOCKING 0x0 ;  /* 0x0000000000007b1d */ /* 0x000ff00000010000 */
[----:B0-----:R-:W0:Y:S01]  /*0770*/  LDC.64 R6, c[0x0][0x398] ;  /* 0x0000e600ff067b82 */ /* 0x001e220000000a00 */
[----:B------:R-:W1:Y:S04]  /*0780*/  LDS R30, [R30] ;  /* 0x000000001e1e7984 */ /* 0x000e680000000800 */
[----:B------:R-:W-:Y:S01]  /*0790*/  LDS R25, [R25] ;  /* 0x0000000019197984 */ /* 0x000fe20000000800 */
[----:B0-----:R-:W-:-:S03]  /*07a0*/  IMAD.WIDE R16, R16, 0x4, R6 ;  /* 0x0000000410107825 */ /* 0x001fc600078e0206 */
[----:B------:R-:W0:Y:S01]  /*07b0*/  LDS R8, [R29] ;  /* 0x000000001d087984 */ /* 0x000e220000000800 */
[----:B------:R-:W-:-:S03]  /*07c0*/  IMAD.WIDE R6, R0, 0x4, R6 ;  /* 0x0000000400067825 */ /* 0x000fc600078e0206 */
[----:B------:R-:W2:Y:S01]  /*07d0*/  LDS R27, [R27] ;  /* 0x000000001b1b7984 */ /* 0x000ea20000000800 */
[----:B-1----:R-:W-:Y:S01]  /*07e0*/  FMUL R22, R22, R30 ;  /* 0x0000001e16167220 */ /* 0x002fe20000400000 */
[----:B0-----:R-:W-:-:S03]  /*07f0*/  FMUL R10, R25, R8 ;  /* 0x00000008190a7220 */ /* 0x001fc60000400000 */
[----:B--2---:R-:W-:Y:S01]  /*0800*/  FFMA R22, R27, R8, R22 ;  /* 0x000000081b167223 */ /* 0x004fe20000000016 */
[----:B------:R-:W-:-:S03]  /*0810*/  FFMA R10, R21, R30, R10 ;  /* 0x0000001e150a7223 */ /* 0x000fc6000000000a */
[-C--:B-----5:R-:W-:Y:S01]  /*0820*/  FMUL R9, R23, R22.reuse ;  /* 0x0000001617097220 */ /* 0x0a0fe20000400000 */
[----:B------:R-:W-:-:S03]  /*0830*/  FMUL R22, R24, R22 ;  /* 0x0000001618167220 */ /* 0x000fc60000400000 */
[-C--:B------:R-:W-:Y:S01]  /*0840*/  FFMA R9, R24, R10.reuse, -R9 ;  /* 0x0000000a18097223 */ /* 0x080fe20000000809 */
[----:B------:R-:W-:-:S04]  /*0850*/  FFMA R11, R23, R10, R22 ;  /* 0x0000000a170b7223 */ /* 0x000fc80000000016 */
[----:B------:R-:W-:Y:S04]  /*0860*/  STG.E desc[UR4][R4.64], R9 ;  /* 0x0000000904007986 */ /* 0x000fe8000c101904 */
[----:B------:R-:W-:Y:S04]  /*0870*/  STG.E desc[UR4][R2.64], R11 ;  /* 0x0000000b02007986 */ /* 0x000fe8000c101904 */
[----:B------:R-:W2:Y:S04]  /*0880*/  LDG.E R8, desc[UR4][R16.64] ;  /* 0x0000000410087981 */ /* 0x000ea8000c1e1900 */
[----:B------:R-:W3:Y:S01]  /*0890*/  LDG.E R0, desc[UR4][R6.64] ;  /* 0x0000000406007981 */ /* 0x000ee2000c1e1900 */
[-C--:B--2---:R-:W-:Y:S01]  /*08a0*/  FMUL R13, R23, R8.reuse ;  /* 0x00000008170d7220 */ /* 0x084fe20000400000 */
[----:B------:R-:W-:-:S03]  /*08b0*/  FMUL R8, R24, R8 ;  /* 0x0000000818087220 */ /* 0x000fc60000400000 */
[-C--:B---3--:R-:W-:Y:S01]  /*08c0*/  FFMA R13, R24, R0.reuse, -R13 ;  /* 0x00000000180d7223 */ /* 0x088fe2000000080d */
[----:B------:R-:W-:-:S04]  /*08d0*/  FFMA R23, R23, R0, R8 ;  /* 0x0000000017177223 */ /* 0x000fc80000000008 */
[----:B------:R-:W-:Y:S04]  /*08e0*/  STG.E desc[UR4][R6.64], R13 ;  /* 0x0000000d06007986 */ /* 0x000fe8000c101904 */
[----:B------:R-:W-:Y:S01]  /*08f0*/  STG.E desc[UR4][R16.64], R23 ;  /* 0x0000001710007986 */ /* 0x000fe2000c101904 */
[----:B------:R-:W-:Y:S05]  /*0900*/  EXIT ;  /* 0x000000000000794d */ /* 0x000fea0003800000 */
.L_x_2:
[----:B------:R-:W-:-:S00]  /*0910*/  BRA `(.L_x_2) ;  /* 0xfffffffc00fc7947 */ /* 0x000fc0000383ffff */
[----:B------:R-:W-:-:S00]  /*0920*/  NOP ;  /* 0x0000000000007918 */ /* 0x000fc00000000000 */
        /* <DEDUP_REMOVED lines=13> */
.L_x_68:


//--------------------- .text._Z38kernel_compute_offset3Dmatrix_convergePfiiS_PiPb --------------------------
	.section	.text._Z38kernel_compute_offset3Dmatrix_convergePfiiS_PiPb,"ax",@progbits
	.align	128
        .global         _Z38kernel_compute_offset3Dmatrix_convergePfiiS_PiPb
        .type           _Z38kernel_compute_offset3Dmatrix_convergePfiiS_PiPb,@function
        .size           _Z38kernel_compute_offset3Dmatrix_convergePfiiS_PiPb,(.L_x_69 - _Z38kernel_compute_offset3Dmatrix_convergePfiiS_PiPb)
        .other          _Z38kernel_compute_offset3Dmatrix_convergePfiiS_PiPb,@"STO_CUDA_ENTRY STV_DEFAULT"
_Z38kernel_compute_offset3Dmatrix_convergePfiiS_PiPb:
.text._Z38kernel_compute_offset3Dmatrix_convergePfiiS_PiPb:
[----:B------:R-:W-:Y:S01]  /*0000*/  LDC R1, c[0x0][0x37c] ;  /* 0x0000df00ff017b82 */ /* 0x000fe20000000800 */
[----:B------:R-:W0:Y:S07]  /*0010*/  S2R R0, SR_TID.X ;  /* 0x0000000000007919 */ /* 0x000e2e0000002100 */
[----:B------:R-:W1:Y:S01]  /*0020*/  LDC R10, c[0x0][0x388] ;  /* 0x0000e200ff0a7b82 */ /* 0x000e620000000800 */
[----:B------:R-:W-:Y:S01]  /*0030*/  UMOV UR4, 0x400 ;  /* 0x0000040000047882 */ /* 0x000fe20000000000 */
[----:B------:R-:W2:Y:S01]  /*0040*/  LDCU.64 UR6, c[0x0][0x358] ;  /* 0x00006b00ff0677ac */ /* 0x000ea20008000a00 */
[----:B------:R-:W-:Y:S05]  /*0050*/  BSSY.RECONVERGENT B0, `(.L_x_3) ;  /* 0x0000078000007945 */ /* 0x000fea0003800200 */
[----:B------:R-:W3:Y:S08]  /*0060*/  S2UR UR5, SR_CgaCtaId ;  /* 0x00000000000579c3 */ /* 0x000ef00000008800 */
[----:B------:R-:W4:Y:S01]  /*0070*/  S2UR UR8, SR_CTAID.X ;  /* 0x00000000000879c3 */ /* 0x000f220000002500 */
[----:B-1----:R-:W-:-:S05]  /*0080*/  IADD3 R3, PT, PT, R10, -0x1, RZ ;  /* 0xffffffff0a037810 */ /* 0x002fca0007ffe0ff */
[----:B------:R-:W-:Y:S01]  /*0090*/  IMAD R3, R3, R10, RZ ;  /* 0x0000000a03037224 */ /* 0x000fe200078e02ff */
[----:B---3--:R-:W-:-:S04]  /*00a0*/  ULEA UR4, UR5, UR4, 0x18 ;  /* 0x0000000405047291 */ /* 0x008fc8000f8ec0ff */
[----:B------:R-:W-:Y:S02]  /*00b0*/  LEA.HI R13, R3, R3, RZ, 0x1 ;  /* 0x00000003030d7211 */ /* 0x000fe400078f08ff */
[----:B0-----:R-:W-:Y:S02]  /*00c0*/  LEA R11, R0, UR4, 0x2 ;  /* 0x00000004000b7c11 */ /* 0x001fe4000f8e10ff */
[----:B------:R-:W-:-:S03]  /*00d0*/  SHF.R.S32.HI R13, RZ, 0x1, R13 ;  /* 0x00000001ff0d7819 */ /* 0x000fc6000001140d */
[----:B------:R0:W-:Y:S01]  /*00e0*/  STS [R11], RZ ;  /* 0x000000ff0b007388 */ /* 0x0001e20000000800 */
[----:B------:R-:W-:-:S13]  /*00f0*/  ISETP.GE.AND P0, PT, R0, R13, PT ;  /* 0x0000000d0000720c */ /* 0x000fda0003f06270 */
[----:B0-2-4-:R-:W-:Y:S05]  /*0100*/  @P0 BRA `(.L_x_4) ;  /* 0x0000000400b00947 */ /* 0x015fea0003800000 */
[----:B------:R-:W0:Y:S01]  /*0110*/  LDC R15, c[0x0][0x360] ;  /* 0x0000d800ff0f7b82 */ /* 0x000e220000000800 */
[----:B------:R-:W-:Y:S01]  /*0120*/  BSSY.RECONVERGENT B1, `(.L_x_5) ;  /* 0x0000037000017945 */ /* 0x000fe20003800200 */
[----:B------:R-:W-:Y:S01]  /*0130*/  MOV R14, RZ ;  /* 0x000000ff000e7202 */ /* 0x000fe20000000f00 */
[----:B------:R-:W-:Y:S01]  /*0140*/  IMAD.MOV.U32 R20, RZ, RZ, R0 ;  /* 0x000000ffff147224 */ /* 0x000fe200078e0000 */
[----:B0-----:R-:W0:Y:S01]  /*0150*/  I2F.U32.RP R7, R15 ;  /* 0x0000000f00077306 */ /* 0x001e220000209000 */
[----:B------:R-:W-:Y:S01]  /*0160*/  IMAD.IADD R4, R0, 0x1, R15 ;  /* 0x0000000100047824 */ /* 0x000fe200078e020f */
[----:B------:R-:W-:-:S04]  /*0170*/  ISETP.NE.U32.AND P2, PT, R15, RZ, PT ;  /* 0x000000ff0f00720c */ /* 0x000fc80003f45070 */
[----:B------:R-:W-:Y:S02]  /*0180*/  ISETP.GE.U32.AND P0, PT, R4, R13, PT ;  /* 0x0000000d0400720c */ /* 0x000fe40003f06070 */
[----:B------:R-:W-:Y:S01]  /*0190*/  VIMNMX.U32 R5, PT, PT, R13, R4, !PT ;  /* 0x000000040d057248 */ /* 0x000fe20007fe0000 */
[----:B0-----:R-:W0:Y:S02]  /*01a0*/  MUFU.RCP R7, R7 ;  /* 0x0000000700077308 */ /* 0x001e240000001000 */
[----:B0-----:R-:W-:-:S06]  /*01b0*/  VIADD R2, R7, 0xffffffe ;  /* 0x0ffffffe07027836 */ /* 0x001fcc0000000000 */
[----:B------:R0:W1:Y:S02]  /*01c0*/  F2I.FTZ.U32.TRUNC.NTZ R3, R2 ;  /* 0x0000000200037305 */ /* 0x000064000021f000 */
[----:B0-----:R-:W-:Y:S01]  /*01d0*/  HFMA2 R2, -RZ, RZ, 0, 0 ;  /* 0x00000000ff027431 */ /* 0x001fe200000001ff */
[----:B-1----:R-:W-:-:S05]  /*01e0*/  IADD3 R6, PT, PT, RZ, -R3, RZ ;  /* 0x80000003ff067210 */ /* 0x002fca0007ffe0ff */
[----:B------:R-:W-:Y:S01]  /*01f0*/  IMAD R9, R6, R15, RZ ;  /* 0x0000000f06097224 */ /* 0x000fe200078e02ff */
[----:B------:R-:W-:-:S03]  /*0200*/  SEL R6, RZ, 0x1, P0 ;  /* 0x00000001ff067807 */ /* 0x000fc60000000000 */
[----:B------:R-:W-:Y:S01]  /*0210*/  IMAD.HI.U32 R3, R3, R9, R2 ;  /* 0x0000000903037227 */ /* 0x000fe200078e0002 */
[----:B------:R-:W-:-:S05]  /*0220*/  IADD3 R4, PT, PT, R5, -R4, -R6 ;  /* 0x8000000405047210 */ /* 0x000fca0007ffe806 */
[----:B------:R-:W-:-:S04]  /*0230*/  IMAD.HI.U32 R3, R3, R4, RZ ;  /* 0x0000000403037227 */ /* 0x000fc800078e00ff */
[----:B------:R-:W-:-:S04]  /*0240*/  IMAD.MOV R2, RZ, RZ, -R3 ;  /* 0x000000ffff027224 */ /* 0x000fc800078e0a03 */
[----:B------:R-:W-:-:S05]  /*0250*/  IMAD R4, R15, R2, R4 ;  /* 0x000000020f047224 */ /* 0x000fca00078e0204 */
[----:B------:R-:W-:-:S13]  /*0260*/  ISETP.GE.U32.AND P0, PT, R4, R15, PT ;  /* 0x0000000f0400720c */ /* 0x000fda0003f06070 */
[----:B------:R-:W-:Y:S01]  /*0270*/  @P0 IADD3 R4, PT, PT, R4, -R15, RZ ;  /* 0x8000000f04040210 */ /* 0x000fe20007ffe0ff */
[----:B------:R-:W-:-:S03]  /*0280*/  @P0 VIADD R3, R3, 0x1 ;  /* 0x0000000103030836 */ /* 0x000fc60000000000 */
[----:B------:R-:W-:-:S13]  /*0290*/  ISETP.GE.U32.AND P1, PT, R4, R15, PT ;  /* 0x0000000f0400720c */ /* 0x000fda0003f26070 */
[----:B------:R-:W-:Y:S02]  /*02a0*/  @P1 IADD3 R3, PT, PT, R3, 0x1, RZ ;  /* 0x0000000103031810 */ /* 0x000fe40007ffe0ff */
[----:B------:R-:W-:-:S05]  /*02b0*/  @!P2 LOP3.LUT R3, RZ, R15, RZ, 0x33, !PT ;  /* 0x0000000fff03a212 */ /* 0x000fca00078e33ff */
[----:B------:R-:W-:-:S05]  /*02c0*/  IMAD.IADD R6, R6, 0x1, R3 ;  /* 0x0000000106067824 */ /* 0x000fca00078e0203 */
[C---:B------:R-:W-:Y:S02]  /*02d0*/  LOP3.LUT R2, R6.reuse, 0x3, RZ, 0xc0, !PT ;  /* 0x0000000306027812 */ /* 0x040fe400078ec0ff */
[----:B------:R-:W-:Y:S02]  /*02e0*/  ISETP.GE.U32.AND P0, PT, R6, 0x3, PT ;  /* 0x000000030600780c */ /* 0x000fe40003f06070 */
[----:B------:R-:W-:-:S13]  /*02f0*/  ISETP.NE.AND P1, PT, R2, 0x3, PT ;  /* 0x000000030200780c */ /* 0x000fda0003f25270 */
[----:B------:R-:W-:Y:S05]  /*0300*/  @!P1 BRA `(.L_x_6) ;  /* 0x0000000000609947 */ /* 0x000fea0003800000 */
[----:B------:R-:W0:Y:S01]  /*0310*/  LDC.64 R4, c[0x0][0x398] ;  /* 0x0000e600ff047b82 */ /* 0x000e220000000a00 */
[----:B------:R-:W-:Y:S01]  /*0320*/  IADD3 R6, PT, PT, R6, 0x1, RZ ;  /* 0x0000000106067810 */ /* 0x000fe20007ffe0ff */
[----:B------:R-:W-:Y:S01]  /*0330*/  IMAD.MOV.U32 R20, RZ, RZ, R0 ;  /* 0x000000ffff147224 */ /* 0x000fe200078e0000 */
[----:B------:R-:W-:Y:S02]  /*0340*/  MOV R14, RZ ;  /* 0x000000ff000e7202 */ /* 0x000fe40000000f00 */
[----:B------:R-:W-:-:S03]  /*0350*/  LOP3.LUT R6, R6, 0x3, RZ, 0xc0, !PT ;  /* 0x0000000306067812 */ /* 0x000fc600078ec0ff */
[----:B------:R-:W1:Y:S01]  /*0360*/  LDC.64 R2, c[0x0][0x380] ;  /* 0x0000e000ff027b82 */ /* 0x000e620000000a00 */
[----:B------:R-:W-:Y:S01]  /*0370*/  IADD3 R12, PT, PT, -R6, RZ, RZ ;  /* 0x000000ff060c7210 */ /* 0x000fe20007ffe1ff */
[----:B0-----:R-:W-:-:S03]  /*0380*/  IMAD.WIDE.U32 R4, R0, 0x8, R4 ;  /* 0x0000000800047825 */ /* 0x001fc600078e0004 */
[----:B------:R-:W-:-:S05]  /*0390*/  IADD3 R8, P1, PT, R4, 0x4, RZ ;  /* 0x0000000404087810 */ /* 0x000fca0007f3e0ff */
[----:B-1----:R-:W-:-:S08]  /*03a0*/  IMAD.X R9, RZ, RZ, R5, P1 ;  /* 0x000000ffff097224 */ /* 0x002fd000008e0605 */
.L_x_7:
[----:B------:R-:W-:Y:S01]  /*03b0*/  MOV R4, R8 ;  /* 0x0000000800047202 */ /* 0x000fe20000000f00 */
[----:B------:R-:W-:-:S05]  /*03c0*/  IMAD.MOV.U32 R5, RZ, RZ, R9 ;  /* 0x000000ffff057224 */ /* 0x000fca00078e0009 */
[----:B------:R-:W2:Y:S04]  /*03d0*/  LDG.E R7, desc[UR6][R4.64+-0x4] ;  /* 0xfffffc0604077981 */ /* 0x000ea8000c1e1900 */
[----:B------:R-:W3:Y:S01]  /*03e0*/  LDG.E R9, desc[UR6][R4.64] ;  /* 0x0000000604097981 */ /* 0x000ee2000c1e1900 */
[----:B------:R-:W-:Y:S01]  /*03f0*/  IADD3 R12, PT, PT, R12, 0x1, RZ ;  /* 0x000000010c0c7810 */ /* 0x000fe20007ffe0ff */
[----:B--2---:R-:W-:-:S04]  /*0400*/  IMAD R7, R10, UR8, R7 ;  /* 0x000000080a077c24 */ /* 0x004fc8000f8e0207 */
[----:B---3--:R-:W-:-:S04]  /*0410*/  IMAD R7, R7, R10, R9 ;  /* 0x0000000a07077224 */ /* 0x008fc800078e0209 */
[----:B------:R-:W-:-:S06]  /*0420*/  IMAD.WIDE R6, R7, 0x4, R2 ;  /* 0x0000000407067825 */ /* 0x000fcc00078e0202 */
[----:B------:R-:W2:Y:S01]  /*0430*/  LDG.E R7, desc[UR6][R6.64] ;  /* 0x0000000606077981 */ /* 0x000ea2000c1e1900 */
[----:B------:R-:W-:Y:S01]  /*0440*/  ISETP.NE.AND P1, PT, R12, RZ, PT ;  /* 0x000000ff0c00720c */ /* 0x000fe20003f25270 */
[C---:B------:R-:W-:Y:S01]  /*0450*/  IMAD.WIDE.U32 R8, R15.reuse, 0x8, R4 ;  /* 0x000000080f087825 */ /* 0x040fe200078e0004 */
[----:B------:R-:W-:-:S03]  /*0460*/  IADD3 R20, PT, PT, R15, R20, RZ ;  /* 0x000000140f147210 */ /* 0x000fc60007ffe0ff */
[----:B--2---:R-:W-:-:S08]  /*0470*/  FADD R14, |R7|, R14 ;  /* 0x0000000e070e7221 */ /* 0x004fd00000000200 */
[----:B------:R-:W-:Y:S05]  /*0480*/  @P1 BRA `(.L_x_7) ;  /* 0xfffffffc00c81947 */ /* 0x000fea000383ffff */
.L_x_6:
[----:B------:R-:W-:Y:S05]  /*0490*/  BSYNC.RECONVERGENT B1 ;  /* 0x0000000000017941 */ /* 0x000fea0003800200 */
.L_x_5:
[----:B------:R-:W-:Y:S04]  /*04a0*/  BSSY.RECONVERGENT B1, `(.L_x_8) ;  /* 0x0000031000017945 */ /* 0x000fe80003800200 */
[----:B------:R-:W-:Y:S05]  /*04b0*/  @!P0 BRA `(.L_x_9) ;  /* 0x0000000000bc8947 */ /* 0x000fea0003800000 */
[C---:B------:R-:W-:Y:S01]  /*04c0*/  IMAD.IADD R12, R20.reuse, 0x1, R15 ;  /* 0x00000001140c7824 */ /* 0x040fe200078e020f */
[----:B------:R-:W-:-:S04]  /*04d0*/  SHF.L.U32 R18, R20, 0x1, RZ ;  /* 0x0000000114127819 */ /* 0x000fc800000006ff */
[----:B------:R-:W-:Y:S01]  /*04e0*/  SHF.L.U32 R12, R12, 0x1, RZ ;  /* 0x000000010c0c7819 */ /* 0x000fe200000006ff */
[C-C-:B------:R-:W-:Y:S02]  /*04f0*/  IMAD R16, R15.reuse, 0x4, R18.reuse ;  /* 0x000000040f107824 */ /* 0x140fe400078e0212 */
[----:B------:R-:W-:-:S07]  /*0500*/  IMAD R17, R15, 0x6, R18 ;  /* 0x000000060f117824 */ /* 0x000fce00078e0212 */
.L_x_10:
[----:B------:R-:W0:Y:S02]  /*0510*/  LDC.64 R2, c[0x0][0x398] ;  /* 0x0000e600ff027b82 */ /* 0x000e240000000a00 */
[----:B0-----:R-:W-:-:S04]  /*0520*/  IMAD.WIDE.U32 R4, R18, 0x4, R2 ;  /* 0x0000000412047825 */ /* 0x001fc800078e0002 */
[--C-:B------:R-:W-:Y:S01]  /*0530*/  IMAD.WIDE.U32 R6, R12, 0x4, R2.reuse ;  /* 0x000000040c067825 */ /* 0x100fe200078e0002 */
[----:B------:R-:W2:Y:S03]  /*0540*/  LDG.E R19, desc[UR6][R4.64] ;  /* 0x0000000604137981 */ /* 0x000ea6000c1e1900 */
[--C-:B------:R-:W-:Y:S01]  /*0550*/  IMAD.WIDE.U32 R8, R16, 0x4, R2.reuse ;  /* 0x0000000410087825 */ /* 0x100fe200078e0002 */
[----:B------:R-:W3:Y:S04]  /*0560*/  LDG.E R21, desc[UR6][R6.64] ;  /* 0x0000000606157981 */ /* 0x000ee8000c1e1900 */
[----:B------:R-:W4:Y:S01]  /*0570*/  LDG.E R25, desc[UR6][R4.64+0x4] ;  /* 0x0000040604197981 */ /* 0x000f22000c1e1900 */
[----:B------:R-:W-:-:S02]  /*0580*/  IMAD.WIDE.U32 R22, R17, 0x4, R2 ;  /* 0x0000000411167825 */ /* 0x000fc400078e0002 */
[----:B------:R-:W0:Y:S01]  /*0590*/  LDC.64 R2, c[0x0][0x380] ;  /* 0x0000e000ff027b82 */ /* 0x000e220000000a00 */
[----:B------:R-:W5:Y:S04]  /*05a0*/  LDG.E R24, desc[UR6][R6.64+0x4] ;  /* 0x0000040606187981 */ /* 0x000f68000c1e1900 */
[----:B------:R-:W5:Y:S04]  /*05b0*/  LDG.E R27, desc[UR6][R8.64] ;  /* 0x00000006081b7981 */ /* 0x000f68000c1e1900 */
[----:B------:R-:W5:Y:S04]  /*05c0*/  LDG.E R26, desc[UR6][R8.64+0x4] ;  /* 0x00000406081a7981 */ /* 0x000f68000c1e1900 */
[----:B------:R-:W5:Y:S04]  /*05d0*/  LDG.E R28, desc[UR6][R22.64] ;  /* 0x00000006161c7981 */ /* 0x000f68000c1e1900 */
[----:B------:R-:W5:Y:S01]  /*05e0*/  LDG.E R29, desc[UR6][R22.64+0x4] ;  /* 0x00000406161d7981 */ /* 0x000f62000c1e1900 */
[----:B--2---:R-:W-:-:S02]  /*05f0*/  IMAD R19, R10, UR8, R19 ;  /* 0x000000080a137c24 */ /* 0x004fc4000f8e0213 */
[----:B---3--:R-:W-:Y:S02]  /*0600*/  IMAD R21, R10, UR8, R21 ;  /* 0x000000080a157c24 */ /* 0x008fe4000f8e0215 */
[-C--:B----4-:R-:W-:Y:S02]  /*0610*/  IMAD R25, R19, R10.reuse, R25 ;  /* 0x0000000a13197224 */ /* 0x090fe400078e0219 */
[----:B-----5:R-:W-:Y:S02]  /*0620*/  IMAD R5, R21, R10, R24 ;  /* 0x0000000a15057224 */ /* 0x020fe400078e0218 */
[----:B0-----:R-:W-:-:S04]  /*0630*/  IMAD.WIDE R24, R25, 0x4, R2 ;  /* 0x0000000419187825 */ /* 0x001fc800078e0202 */
[C---:B------:R-:W-:Y:S02]  /*0640*/  IMAD R27, R10.reuse, UR8, R27 ;  /* 0x000000080a1b7c24 */ /* 0x040fe4000f8e021b */
[----:B------:R-:W-:Y:S01]  /*0650*/  IMAD.WIDE R4, R5, 0x4, R2 ;  /* 0x0000000405047825 */ /* 0x000fe200078e0202 */
[----:B------:R-:W2:Y:S03]  /*0660*/  LDG.E R25, desc[UR6][R24.64] ;  /* 0x0000000618197981 */ /* 0x000ea6000c1e1900 */
[----:B------:R-:W-:Y:S02]  /*0670*/  IMAD R7, R27, R10, R26 ;  /* 0x0000000a1b077224 */ /* 0x000fe400078e021a */
[----:B------:R-:W-:Y:S01]  /*0680*/  IMAD R28, R10, UR8, R28 ;  /* 0x000000080a1c7c24 */ /* 0x000fe2000f8e021c */
[----:B------:R-:W3:Y:S01]  /*0690*/  LDG.E R5, desc[UR6][R4.64] ;  /* 0x0000000604057981 */ /* 0x000ee2000c1e1900 */
[----:B------:R-:W-:-:S04]  /*06a0*/  IMAD.WIDE R6, R7, 0x4, R2 ;  /* 0x0000000407067825 */ /* 0x000fc800078e0202 */
[----:B------:R-:W-:Y:S02]  /*06b0*/  IMAD R29, R28, R10, R29 ;  /* 0x0000000a1c1d7224 */ /* 0x000fe400078e021d */
[----:B------:R-:W4:Y:S02]  /*06c0*/  LDG.E R7, desc[UR6][R6.64] ;  /* 0x0000000606077981 */ /* 0x000f24000c1e1900 */
[----:B------:R-:W-:-:S06]  /*06d0*/  IMAD.WIDE R2, R29, 0x4, R2 ;  /* 0x000000041d027825 */ /* 0x000fcc00078e0202 */
[----:B------:R-:W5:Y:S01]  /*06e0*/  LDG.E R3, desc[UR6][R2.64] ;  /* 0x0000000602037981 */ /* 0x000f62000c1e1900 */
[----:B------:R-:W-:-:S04]  /*06f0*/  IADD3 R20, PT, PT, R15, R20, R15 ;  /* 0x000000140f147210 */ /* 0x000fc80007ffe00f */
[----:B------:R-:W-:-:S04]  /*0700*/  IADD3 R20, PT, PT, R15, R20, R15 ;  /* 0x000000140f147210 */ /* 0x000fc80007ffe00f */
[----:B------:R-:W-:Y:S01]  /*0710*/  ISETP.GE.AND P0, PT, R20, R13, PT ;  /* 0x0000000d1400720c */ /* 0x000fe20003f06270 */
[C---:B------:R-:W-:Y:S01]  /*0720*/  IMAD R16, R15.reuse, 0x8, R16 ;  /* 0x000000080f107824 */ /* 0x040fe200078e0210 */
[C---:B------:R-:W-:Y:S02]  /*0730*/  LEA R18, R15.reuse, R18, 0x3 ;  /* 0x000000120f127211 */ /* 0x040fe400078e18ff */
[C---:B------:R-:W-:Y:S02]  /*0740*/  LEA R12, R15.reuse, R12, 0x3 ;  /* 0x0000000c0f0c7211 */ /* 0x040fe400078e18ff */
[----:B------:R-:W-:Y:S01]  /*0750*/  LEA R17, R15, R17, 0x3 ;  /* 0x000000110f117211 */ /* 0x000fe200078e18ff */
[----:B--2---:R-:W-:-:S04]  /*0760*/  FADD R14, |R25|, R14 ;  /* 0x0000000e190e7221 */ /* 0x004fc80000000200 */
[----:B---3--:R-:W-:-:S04]  /*0770*/  FADD R14, R14, |R5| ;  /* 0x400000050e0e7221 */ /* 0x008fc80000000000 */
[----:B----4-:R-:W-:-:S04]  /*0780*/  FADD R14, R14, |R7| ;  /* 0x400000070e0e7221 */ /* 0x010fc80000000000 */
[----:B-----5:R-:W-:Y:S01]  /*0790*/  FADD R14, R14, |R3| ;  /* 0x400000030e0e7221 */ /* 0x020fe20000000000 */
[----:B------:R-:W-:Y:S06]  /*07a0*/  @!P0 BRA `(.L_x_10) ;  /* 0xfffffffc00588947 */ /* 0x000fec000383ffff */
.L_x_9:
[----:B------:R-:W-:Y:S05]  /*07b0*/  BSYNC.RECONVERGENT B1 ;  /* 0x0000000000017941 */ /* 0x000fea0003800200 */
.L_x_8:
[----:B------:R0:W-:Y:S02]  /*07c0*/  STS [R11], R14 ;  /* 0x0000000e0b007388 */ /* 0x0001e40000000800 */
.L_x_4:
[----:B------:R-:W-:Y:S05]  /*07d0*/  BSYNC.RECONVERGENT B0 ;  /* 0x0000000000007941 */ /* 0x000fea0003800200 */
.L_x_3:
[----:B------:R-:W1:Y:S01]  /*07e0*/  LDCU UR4, c[0x0][0x360] ;  /* 0x00006c00ff0477ac */ /* 0x000e620008000800 */
[----:B------:R-:W-:Y:S01]  /*07f0*/  BAR.SYNC.DEFER_BLOCKING 0x0 ;  /* 0x0000000000007b1d */ /* 0x000fe20000010000 */
[----:B-1----:R-:W-:-:S09]  /*0800*/  UISETP.GE.U32.AND UP0, UPT, UR4, 0x2, UPT ;  /* 0x000000020400788c */ /* 0x002fd2000bf06070 */
[----:B------:R-:W-:Y:S05]  /*0810*/  BRA.U !UP0, `(.L_x_11) ;  /* 0x0000000108307547 */ /* 0x000fea000b800000 */
[----:B------:R-:W-:-:S07]  /*0820*/  MOV R2, UR4 ;  /* 0x0000000400027c02 */ /* 0x000fce0008000f00 */
.L_x_12:
[----:B------:R-:W-:-:S04]  /*0830*/  SHF.R.U32.HI R5, RZ, 0x1, R2 ;  /* 0x00000001ff057819 */ /* 0x000fc80000011602 */
[----:B------:R-:W-:-:S13]  /*0840*/  ISETP.GE.U32.AND P0, PT, R0, R5, PT ;  /* 0x000000050000720c */ /* 0x000fda0003f06070 */
[----:B------:R-:W-:Y:S01]  /*0850*/  @!P0 IMAD R3, R5, 0x4, R11 ;  /* 0x0000000405038824 */ /* 0x000fe200078e020b */
[----:B------:R-:W-:Y:S05]  /*0860*/  @!P0 LDS R4, [R11] ;  /* 0x000000000b048984 */ /* 0x000fea0000000800 */
[----:B------:R-:W1:Y:S02]  /*0870*/  @!P0 LDS R3, [R3] ;  /* 0x0000000003038984 */ /* 0x000e640000000800 */
[----:B-1----:R-:W-:-:S05]  /*0880*/  @!P0 FADD R4, R3, R4 ;  /* 0x0000000403048221 */ /* 0x002fca0000000000 */
[----:B------:R1:W-:Y:S01]  /*0890*/  @!P0 STS [R11], R4 ;  /* 0x000000040b008388 */ /* 0x0003e20000000800 */
[----:B------:R-:W-:Y:S01]  /*08a0*/  BAR.SYNC.DEFER_BLOCKING 0x0 ;  /* 0x0000000000007b1d */ /* 0x000fe20000010000 */
[----:B------:R-:W-:Y:S02]  /*08b0*/  ISETP.GT.U32.AND P0, PT, R2, 0x3, PT ;  /* 0x000000030200780c */ /* 0x000fe40003f04070 */
[----:B------:R-:W-:-:S11]  /*08c0*/  MOV R2, R5 ;  /* 0x0000000500027202 */ /* 0x000fd60000000f00 */
[----:B-1----:R-:W-:Y:S05]  /*08d0*/  @P0 BRA `(.L_x_12) ;  /* 0xfffffffc00d40947 */ /* 0x002fea000383ffff */
.L_x_11:
[----:B------:R-:W1:Y:S01]  /*08e0*/  S2UR UR5, SR_CgaCtaId ;  /* 0x00000000000579c3 */ /* 0x000e620000008800 */
[----:B------:R-:W-:Y:S01]  /*08f0*/  UMOV UR4, 0x400 ;  /* 0x0000040000047882 */ /* 0x000fe20000000000 */
[----:B------:R-:W-:Y:S01]  /*0900*/  HFMA2 R6, -RZ, RZ, 0, 5.9604644775390625e-08 ;  /* 0x00000001ff067431 */ /* 0x000fe200000001ff */
[----:B------:R-:W-:-:S05]  /*0910*/  ISETP.NE.AND P0, PT, R0, RZ, PT ;  /* 0x000000ff0000720c */ /* 0x000fca0003f05270 */
[----:B------:R-:W2:Y:S01]  /*0920*/  LDC.64 R2, c[0x0][0x390] ;  /* 0x0000e400ff027b82 */ /* 0x000ea20000000a00 */
[----:B------:R-:W-:-:S07]  /*0930*/  PRMT R0, R6, 0x7610, R0 ;  /* 0x0000761006007816 */ /* 0x000fce0000000000 */
[----:B------:R-:W3:Y:S01]  /*0940*/  LDC.64 R4, c[0x0][0x3a0] ;  /* 0x0000e800ff047b82 */ /* 0x000ee20000000a00 */
[----:B-1----:R-:W-:-:S09]  /*0950*/  ULEA UR4, UR5, UR4, 0x18 ;  /* 0x0000000405047291 */ /* 0x002fd2000f8ec0ff */
[----:B------:R-:W2:Y:S04]  /*0960*/  LDS R7, [UR4] ;  /* 0x00000004ff077984 */ /* 0x000ea80008000800 */
[----:B--2---:R1:W-:Y:S04]  /*0970*/  STG.E desc[UR6][R2.64], R7 ;  /* 0x0000000702007986 */ /* 0x0043e8000c101906 */
[----:B---3--:R1:W-:Y:S01]  /*0980*/  STG.E.U8 desc[UR6][R4.64], R0 ;  /* 0x0000000004007986 */ /* 0x0083e2000c101106 */
[----:B------:R-:W-:Y:S05]  /*0990*/  @P0 EXIT ;  /* 0x000000000000094d */ /* 0x000fea0003800000 */
[----:B------:R-:W-:Y:S01]  /*09a0*/  ULEA UR5, UR8, UR4, 0x2 ;  /* 0x0000000408057291 */ /* 0x000fe2000f8e10ff */
[----:B------:R-:W-:Y:S01]  /*09b0*/  UMOV UR10, 0xeb1c432d ;  /* 0xeb1c432d000a7882 */ /* 0x000fe20000000000 */
[----:B------:R-:W-:-:S07]  /*09c0*/  UMOV UR11, 0x3f1a36e2 ;  /* 0x3f1a36e2000b7882 */ /* 0x000fce0000000000 */
[----:B-1----:R-:W1:Y:S02]  /*09d0*/  LDS R2, [UR5] ;  /* 0x00000005ff027984 */ /* 0x002e640008000800 */
[----:B-1----:R-:W1:Y:S02]  /*09e0*/  F2F.F64.F32 R2, R2 ;  /* 0x0000000200027310 */ /* 0x002e640000201800 */
[----:B-1----:R-:W-:-:S14]  /*09f0*/  DSETP.GT.AND P0, PT, R2, UR10, PT ;  /* 0x0000000a02007e2a */ /* 0x002fdc000bf04000 */
[----:B------:R-:W-:Y:S05]  /*0a00*/  @!P0 EXIT ;  /* 0x000000000000894d */ /* 0x000fea0003800000 */
[----:B------:R-:W-:Y:S01]  /*0a10*/  STG.E.U8 desc[UR6][R4.64], RZ ;  /* 0x000000ff04007986 */ /* 0x000fe2000c101106 */
[----:B------:R-:W-:Y:S05]  /*0a20*/  EXIT ;  /* 0x000000000000794d */ /* 0x000fea0003800000 */
.L_x_13:
        /* <DEDUP_REMOVED lines=13> */
.L_x_69:


//--------------------- .text._Z17kernel_col_updateiPfS_iS_S_S_Pi --------------------------
	.section	.text._Z17kernel_col_updateiPfS_iS_S_S_Pi,"ax",@progbits
	.align	128
        .global         _Z17kernel_col_updateiPfS_iS_S_S_Pi
        .type           _Z17kernel_col_updateiPfS_iS_S_S_Pi,@function
        .size           _Z17kernel_col_updateiPfS_iS_S_S_Pi,(.L_x_70 - _Z17kernel_col_updateiPfS_iS_S_S_Pi)
        .other          _Z17kernel_col_updateiPfS_iS_S_S_Pi,@"STO_CUDA_ENTRY STV_DEFAULT"
_Z17kernel_col_updateiPfS_iS_S_S_Pi:
.text._Z17kernel_col_updateiPfS_iS_S_S_Pi:
[----:B------:R-:W-:Y:S08]  /*0000*/  LDC R1, c[0x0][0x37c] ;  /* 0x0000df00ff017b82 */ /* 0x000ff00000000800 */
[----:B------:R-:W0:Y:S01]  /*0010*/  LDC R3, c[0x0][0x398] ;  /* 0x0000e600ff037b82 */ /* 0x000e220000000800 */
[----:B------:R-:W1:Y:S01]  /*0020*/  S2R R7, SR_CTAID.X ;  /* 0x0000000000077919 */ /* 0x000e620000002500 */
[----:B------:R-:W2:Y:S01]  /*0030*/  LDCU.64 UR6, c[0x0][0x358] ;  /* 0x00006b00ff0677ac */ /* 0x000ea20008000a00 */
[----:B------:R-:W-:Y:S01]  /*0040*/  BSSY.RECONVERGENT B0, `(.L_x_14) ;  /* 0x000003b000007945 */ /* 0x000fe20003800200 */
[----:B0-----:R-:W-:-:S04]  /*0050*/  LEA.HI R0, R3, R3, RZ, 0x1 ;  /* 0x0000000303007211 */ /* 0x001fc800078f08ff */
[----:B------:R-:W-:-:S04]  /*0060*/  SHF.R.S32.HI R2, RZ, 0x1, R0 ;  /* 0x00000001ff027819 */ /* 0x000fc80000011400 */
[-C--:B------:R-:W-:Y:S02]  /*0070*/  IABS R11, R2.reuse ;  /* 0x00000002000b7213 */ /* 0x080fe40000000000 */
[----:B-1----:R-:W-:Y:S02]  /*0080*/  IABS R8, R7 ;  /* 0x0000000700087213 */ /* 0x002fe40000000000 */
[----:B------:R-:W0:Y:S01]  /*0090*/  I2F.RP R0, R11 ;  /* 0x0000000b00007306 */ /* 0x000e220000209400 */
[----:B------:R-:W-:-:S07]  /*00a0*/  IABS R10, R2 ;  /* 0x00000002000a7213 */ /* 0x000fce0000000000 */
[----:B0-----:R-:W0:Y:S02]  /*00b0*/  MUFU.RCP R0, R0 ;  /* 0x0000000000007308 */ /* 0x001e240000001000 */
[----:B0-----:R-:W-:Y:S02]  /*00c0*/  IADD3 R4, PT, PT, R0, 0xffffffe, RZ ;  /* 0x0ffffffe00047810 */ /* 0x001fe40007ffe0ff */
[----:B------:R-:W-:-:S04]  /*00d0*/  IADD3 R0, PT, PT, RZ, -R10, RZ ;  /* 0x8000000aff007210 */ /* 0x000fc80007ffe0ff */
[----:B------:R0:W1:Y:S02]  /*00e0*/  F2I.FTZ.U32.TRUNC.NTZ R5, R4 ;  /* 0x0000000400057305 */ /* 0x000064000021f000 */
[----:B0-----:R-:W-:Y:S01]  /*00f0*/  HFMA2 R4, -RZ, RZ, 0, 0 ;  /* 0x00000000ff047431 */ /* 0x001fe200000001ff */
[----:B-1----:R-:W-:-:S05]  /*0100*/  IADD3 R6, PT, PT, RZ, -R5, RZ ;  /* 0x80000005ff067210 */ /* 0x002fca0007ffe0ff */
[----:B------:R-:W-:Y:S01]  /*0110*/  IMAD R9, R6, R11, RZ ;  /* 0x0000000b06097224 */ /* 0x000fe200078e02ff */
[----:B------:R-:W-:-:S03]  /*0120*/  MOV R6, R8 ;  /* 0x0000000800067202 */ /* 0x000fc60000000f00 */
[----:B------:R-:W-:-:S06]  /*0130*/  IMAD.HI.U32 R5, R5, R9, R4 ;  /* 0x0000000905057227 */ /* 0x000fcc00078e0004 */
[----:B------:R-:W-:-:S04]  /*0140*/  IMAD.HI.U32 R5, R5, R6, RZ ;  /* 0x0000000605057227 */ /* 0x000fc800078e00ff */
[----:B------:R-:W-:Y:S01]  /*0150*/  IMAD R4, R5, R0, R6 ;  /* 0x0000000005047224 */ /* 0x000fe200078e0206 */
[----:B------:R-:W-:Y:S01]  /*0160*/  LOP3.LUT R6, R7, R2, RZ, 0x3c, !PT ;  /* 0x0000000207067212 */ /* 0x000fe200078e3cff */
[----:B------:R-:W0:Y:S03]  /*0170*/  S2R R0, SR_TID.X ;  /* 0x0000000000007919 */ /* 0x000e260000002100 */
[----:B------:R-:W-:Y:S02]  /*0180*/  ISETP.GT.U32.AND P2, PT, R11, R4, PT ;  /* 0x000000040b00720c */ /* 0x000fe40003f44070 */
[----:B------:R-:W-:-:S11]  /*0190*/  ISETP.GE.AND P0, PT, R6, RZ, PT ;  /* 0x000000ff0600720c */ /* 0x000fd60003f06270 */
[-C--:B------:R-:W-:Y:S02]  /*01a0*/  @!P2 IADD3 R4, PT, PT, R4, -R11.reuse, RZ ;  /* 0x8000000b0404a210 */ /* 0x080fe40007ffe0ff */
[----:B------:R-:W-:Y:S02]  /*01b0*/  @!P2 IADD3 R5, PT, PT, R5, 0x1, RZ ;  /* 0x000000010505a810 */ /* 0x000fe40007ffe0ff */
[----:B------:R-:W-:Y:S02]  /*01c0*/  ISETP.GE.U32.AND P1, PT, R4, R11, PT ;  /* 0x0000000b0400720c */ /* 0x000fe40003f26070 */
[----:B0-----:R-:W-:-:S11]  /*01d0*/  ISETP.NE.AND P2, PT, R0, RZ, PT ;  /* 0x000000ff0000720c */ /* 0x001fd60003f45270 */
[----:B------:R-:W-:Y:S02]  /*01e0*/  @P1 IADD3 R5, PT, PT, R5, 0x1, RZ ;  /* 0x0000000105051810 */ /* 0x000fe40007ffe0ff */
[----:B------:R-:W-:Y:S02]  /*01f0*/  ISETP.NE.AND P1, PT, R2, RZ, PT ;  /* 0x000000ff0200720c */ /* 0x000fe40003f25270 */
[----:B------:R-:W-:Y:S02]  /*0200*/  LOP3.LUT R2, RZ, R2, RZ, 0x33, !PT ;  /* 0x00000002ff027212 */ /* 0x000fe400078e33ff */
[----:B------:R-:W-:-:S04]  /*0210*/  @!P0 IADD3 R5, PT, PT, -R5, RZ, RZ ;  /* 0x000000ff05058210 */ /* 0x000fc80007ffe1ff */
[----:B------:R-:W-:Y:S01]  /*0220*/  SEL R9, R2, R5, !P1 ;  /* 0x0000000502097207 */ /* 0x000fe20004800000 */
[----:B--2---:R-:W-:Y:S06]  /*0230*/  @P2 BRA `(.L_x_15) ;  /* 0x00000000006c2947 */ /* 0x004fec0003800000 */
[----:B------:R-:W-:Y:S01]  /*0240*/  ISETP.GE.AND P2, PT, R7, RZ, PT ;  /* 0x000000ff0700720c */ /* 0x000fe20003f46270 */
[----:B------:R-:W0:Y:S01]  /*0250*/  LDCU UR4, c[0x0][0x380] ;  /* 0x00007000ff0477ac */ /* 0x000e220008000800 */
[----:B------:R-:W-:Y:S01]  /*0260*/  ISETP.GT.U32.AND P0, PT, R11, R4, PT ;  /* 0x000000040b00720c */ /* 0x000fe20003f04070 */
[----:B------:R-:W1:Y:S01]  /*0270*/  LDC.64 R12, c[0x0][0x3a8] ;  /* 0x0000ea00ff0c7b82 */ /* 0x000e620000000a00 */
[----:B------:R-:W-:-:S04]  /*0280*/  IADD3 R5, PT, PT, R4, -R11, RZ ;  /* 0x8000000b04057210 */ /* 0x000fc80007ffe0ff */
[----:B------:R-:W-:-:S03]  /*0290*/  SEL R5, R5, R4, !P0 ;  /* 0x0000000405057207 */ /* 0x000fc60004000000 */
[----:B------:R-:W2:Y:S02]  /*02a0*/  LDC.64 R10, c[0x0][0x3b8] ;  /* 0x0000ee00ff0a7b82 */ /* 0x000ea40000000a00 */
[----:B------:R-:W-:-:S04]  /*02b0*/  @!P2 IADD3 R5, PT, PT, -R5, RZ, RZ ;  /* 0x000000ff0505a210 */ /* 0x000fc80007ffe1ff */
[----:B------:R-:W-:Y:S02]  /*02c0*/  SEL R2, R2, R5, !P1 ;  /* 0x0000000502027207 */ /* 0x000fe40004800000 */
[----:B------:R-:W3:Y:S02]  /*02d0*/  LDC.64 R14, c[0x0][0x3b0] ;  /* 0x0000ec00ff0e7b82 */ /* 0x000ee40000000a00 */
[----:B------:R-:W-:-:S05]  /*02e0*/  SHF.L.U32 R2, R2, 0x1, RZ ;  /* 0x0000000102027819 */ /* 0x000fca00000006ff */
[----:B0-----:R-:W-:-:S04]  /*02f0*/  IMAD R5, R3, UR4, R2 ;  /* 0x0000000403057c24 */ /* 0x001fc8000f8e0202 */
[----:B--2---:R-:W-:-:S05]  /*0300*/  IMAD.WIDE R10, R5, 0x4, R10 ;  /* 0x00000004050a7825 */ /* 0x004fca00078e020a */
[----:B------:R-:W2:Y:S04]  /*0310*/  LDG.E R4, desc[UR6][R10.64] ;  /* 0x000000060a047981 */ /* 0x000ea8000c1e1900 */
[----:B------:R-:W4:Y:S01]  /*0320*/  LDG.E R5, desc[UR6][R10.64+0x4] ;  /* 0x000004060a057981 */ /* 0x000f22000c1e1900 */
[----:B------:R-:W-:-:S04]  /*0330*/  IMAD R2, R3, R3, RZ ;  /* 0x0000000303027224 */ /* 0x000fc800078e02ff */
[----:B------:R-:W-:Y:S01]  /*0340*/  IMAD R2, R9, R2, RZ ;  /* 0x0000000209027224 */ /* 0x000fe200078e02ff */
[----:B------:R-:W0:Y:S03]  /*0350*/  S2UR UR5, SR_CgaCtaId ;  /* 0x00000000000579c3 */ /* 0x000e260000008800 */
[----:B--2---:R-:W-:-:S05]  /*0360*/  IMAD R2, R4, R3, R2 ;  /* 0x0000000304027224 */ /* 0x004fca00078e0202 */
[----:B----4-:R-:W-:-:S05]  /*0370*/  IADD3 R7, PT, PT, R5, R2, RZ ;  /* 0x0000000205077210 */ /* 0x010fca0007ffe0ff */
[----:B-1----:R-:W-:-:S04]  /*0380*/  IMAD.WIDE R12, R7, 0x4, R12 ;  /* 0x00000004070c7825 */ /* 0x002fc800078e020c */
[----:B---3--:R-:W-:Y:S01]  /*0390*/  IMAD.WIDE R14, R7, 0x4, R14 ;  /* 0x00000004070e7825 */ /* 0x008fe200078e020e */
[----:B------:R-:W2:Y:S04]  /*03a0*/  LDG.E R6, desc[UR6][R12.64] ;  /* 0x000000060c067981 */ /* 0x000ea8000c1e1900 */
[----:B------:R-:W2:Y:S01]  /*03b0*/  LDG.E R7, desc[UR6][R14.64] ;  /* 0x000000060e077981 */ /* 0x000ea2000c1e1900 */
[----:B------:R-:W-:Y:S02]  /*03c0*/  UMOV UR4, 0x400 ;  /* 0x0000040000047882 */ /* 0x000fe40000000000 */
[----:B0-----:R-:W-:-:S09]  /*03d0*/  ULEA UR4, UR5, UR4, 0x18 ;  /* 0x0000000405047291 */ /* 0x001fd2000f8ec0ff */
[----:B--2---:R0:W-:Y:S03]  /*03e0*/  STS.128 [UR4], R4 ;  /* 0x00000004ff007988 */ /* 0x0041e60008000c04 */
.L_x_15:
[----:B------:R-:W-:Y:S05]  /*03f0*/  BSYNC.RECONVERGENT B0 ;  /* 0x0000000000007941 */ /* 0x000fea0003800200 */
.L_x_14:
[----:B------:R-:W1:Y:S08]  /*0400*/  S2UR UR5, SR_CgaCtaId ;  /* 0x00000000000579c3 */ /* 0x000e700000008800 */
[----:B------:R-:W-:Y:S01]  /*0410*/  BAR.SYNC.DEFER_BLOCKING 0x0 ;  /* 0x0000000000007b1d */ /* 0x000fe20000010000 */
[----:B------:R-:W-:-:S04]  /*0420*/  IMAD R2, R3, R3, RZ ;  /* 0x0000000303027224 */ /* 0x000fc800078e02ff */
[----:B------:R-:W-:Y:S01]  /*0430*/  IMAD R0, R9, R2, R0 ;  /* 0x0000000209007224 */ /* 0x000fe200078e0200 */
[----:B------:R-:W-:Y:S02]  /*0440*/  UMOV UR4, 0x400 ;  /* 0x0000040000047882 */ /* 0x000fe40000000000 */
[----:B------:R-:W2:Y:S08]  /*0450*/  LDC.64 R10, c[0x0][0x390] ;  /* 0x0000e400ff0a7b82 */ /* 0x000eb00000000a00 */
[----:B------:R-:W3:Y:S01]  /*0460*/  LDC.64 R12, c[0x0][0x388] ;  /* 0x0000e200ff0c7b82 */ /* 0x000ee20000000a00 */
[----:B-1----:R-:W-:-:S07]  /*0470*/  ULEA UR4, UR5, UR4, 0x18 ;  /* 0x0000000405047291 */ /* 0x002fce000f8ec0ff */
[----:B------:R-:W1:Y:S02]  /*0480*/  LDC.64 R14, c[0x0][0x3a0] ;  /* 0x0000e800ff0e7b82 */ /* 0x000e640000000a00 */
[----:B0-----:R-:W0:Y:S02]  /*0490*/  LDS.128 R4, [UR4] ;  /* 0x00000004ff047984 */ /* 0x001e240008000c00 */
[--C-:B0-----:R-:W-:Y:S02]  /*04a0*/  IMAD R19, R3, R5, R0.reuse ;  /* 0x0000000503137224 */ /* 0x101fe400078e0200 */
[----:B------:R-:W-:Y:S02]  /*04b0*/  IMAD R17, R4, R3, R0 ;  /* 0x0000000304117224 */ /* 0x000fe400078e0200 */
[----:B--2---:R-:W-:-:S04]  /*04c0*/  IMAD.WIDE R8, R19, 0x4, R10 ;  /* 0x0000000413087825 */ /* 0x004fc800078e020a */
[C---:B------:R-:W-:Y:S02]  /*04d0*/  IMAD.WIDE R4, R17.reuse, 0x4, R10 ;  /* 0x0000000411047825 */ /* 0x040fe400078e020a */
[----:B------:R-:W2:Y:S04]  /*04e0*/  LDG.E R8, desc[UR6][R8.64] ;  /* 0x0000000608087981 */ /* 0x000ea8000c1e1900 */
[----:B------:R-:W4:Y:S01]  /*04f0*/  LDG.E R4, desc[UR6][R4.64] ;  /* 0x0000000604047981 */ /* 0x000f22000c1e1900 */
[----:B---3--:R-:W-:-:S04]  /*0500*/  IMAD.WIDE R10, R17, 0x4, R12 ;  /* 0x00000004110a7825 */ /* 0x008fc800078e020c */
[----:B------:R-:W-:-:S04]  /*0510*/  IMAD.WIDE R12, R19, 0x4, R12 ;  /* 0x00000004130c7825 */ /* 0x000fc800078e020c */
[C---:B--2---:R-:W-:Y:S01]  /*0520*/  FMUL R3, R8.reuse, R6 ;  /* 0x0000000608037220 */ /* 0x044fe20000400000 */
[----:B------:R-:W-:-:S03]  /*0530*/  FMUL R23, R8, R7 ;  /* 0x0000000708177220 */ /* 0x000fc60000400000 */
[C---:B----4-:R-:W-:Y:S01]  /*0540*/  FFMA R21, R4.reuse, R7, -R3 ;  /* 0x0000000704157223 */ /* 0x050fe20000000803 */
[----:B------:R-:W-:Y:S01]  /*0550*/  FFMA R23, R4, R6, R23 ;  /* 0x0000000604177223 */ /* 0x000fe20000000017 */
[----:B-1----:R-:W-:-:S03]  /*0560*/  IMAD.WIDE R2, R19, 0x4, R14 ;  /* 0x0000000413027825 */ /* 0x002fc600078e020e */
[----:B------:R-:W-:Y:S01]  /*0570*/  STG.E desc[UR6][R10.64], R21 ;  /* 0x000000150a007986 */ /* 0x000fe2000c101906 */
[----:B------:R-:W-:-:S03]  /*0580*/  IMAD.WIDE R4, R17, 0x4, R14 ;  /* 0x0000000411047825 */ /* 0x000fc600078e020e */
[----:B------:R-:W-:Y:S04]  /*0590*/  STG.E desc[UR6][R12.64], R23 ;  /* 0x000000170c007986 */ /* 0x000fe8000c101906 */
[----:B------:R-:W2:Y:S04]  /*05a0*/  LDG.E R8, desc[UR6][R2.64] ;  /* 0x0000000602087981 */ /* 0x000ea8000c1e1900 */
[----:B------:R-:W3:Y:S01]  /*05b0*/  LDG.E R0, desc[UR6][R4.64] ;  /* 0x0000000604007981 */ /* 0x000ee2000c1e1900 */
[C---:B--2---:R-:W-:Y:S01]  /*05c0*/  FMUL R9, R8.reuse, R6 ;  /* 0x0000000608097220 */ /* 0x044fe20000400000 */
[----:B------:R-:W-:-:S03]  /*05d0*/  FMUL R15, R8, R7 ;  /* 0x00000007080f7220 */ /* 0x000fc60000400000 */
[C---:B---3--:R-:W-:Y:S01]  /*05e0*/  FFMA R9, R0.reuse, R7, -R9 ;  /* 0x0000000700097223 */ /* 0x048fe20000000809 */
[----:B------:R-:W-:-:S04]  /*05f0*/  FFMA R15, R0, R6, R15 ;  /* 0x00000006000f7223 */ /* 0x000fc8000000000f */
[----:B------:R-:W-:Y:S04]  /*0600*/  STG.E desc[UR6][R4.64], R9 ;  /* 0x0000000904007986 */ /* 0x000fe8000c101906 */
[----:B------:R-:W-:Y:S01]  /*0610*/  STG.E desc[UR6][R2.64], R15 ;  /* 0x0000000f02007986 */ /* 0x000fe2000c101906 */
[----:B------:R-:W-:Y:S05]  /*0620*/  EXIT ;  /* 0x000000000000794d */ /* 0x000fea0003800000 */
.L_x_16:
        /* <DEDUP_REMOVED lines=13> */
.L_x_70:


//--------------------- .text._Z20kernel_row_updateMCAiPfS_iS_S_PiS0_ --------------------------
	.section	.text._Z20kernel_row_updateMCAiPfS_iS_S_PiS0_,"ax",@progbits
	.align	128
        .global         _Z20kernel_row_updateMCAiPfS_iS_S_PiS0_
        .type           _Z20kernel_row_updateMCAiPfS_iS_S_PiS0_,@function
        .size           _Z20kernel_row_updateMCAiPfS_iS_S_PiS0_,(.L_x_71 - _Z20kernel_row_updateMCAiPfS_iS_S_PiS0_)
        .other          _Z20kernel_row_updateMCAiPfS_iS_S_PiS0_,@"STO_CUDA_ENTRY STV_DEFAULT"
_Z20kernel_row_updateMCAiPfS_iS_S_PiS0_:
.text._Z20kernel_row_updateMCAiPfS_iS_S_PiS0_:
[----:B------:R-:W-:Y:S08]  /*0000*/  LDC R1, c[0x0][0x37c] ;  /* 0x0000df00ff017b82 */ /* 0x000ff00000000800 */
[----:B------:R-:W0:Y:S01]  /*0010*/  LDC R7, c[0x0][0x398] ;  /* 0x0000e600ff077b82 */ /* 0x000e220000000800 */
[----:B------:R-:W1:Y:S01]  /*0020*/  S2R R5, SR_CTAID.X ;  /* 0x0000000000057919 */ /* 0x000e620000002500 */
[----:B------:R-:W2:Y:S01]  /*0030*/  LDCU UR6, c[0x0][0x380] ;  /* 0x00007000ff0677ac */ /* 0x000ea20008000800 */
[----:B------:R-:W3:Y:S01]  /*0040*/  LDCU.64 UR4, c[0x0][0x358] ;  /* 0x00006b00ff0477ac */ /* 0x000ee20008000a00 */
[----:B------:R-:W4:Y:S04]  /*0050*/  S2R R13, SR_TID.X ;  /* 0x00000000000d7919 */ /* 0x000f280000002100 */
[----:B------:R-:W5:Y:S01]  /*0060*/  LDC.64 R16, c[0x0][0x3b8] ;  /* 0x0000ee00ff107b82 */ /* 0x000f620000000a00 */
[C---:B0-----:R-:W-:Y:S01]  /*0070*/  LEA.HI R10, R7.reuse, R7, RZ, 0x1 ;  /* 0x00000007070a7211 */ /* 0x041fe200078f08ff */
[----:B--2---:R-:W-:-:S03]  /*0080*/  IMAD R12, R7, UR6, RZ ;  /* 0x00000006070c7c24 */ /* 0x004fc6000f8e02ff */
        /* <DEDUP_REMOVED lines=9> */
[----:B0-----:R-:W-:Y:S02]  /*0120*/  IMAD.MOV.U32 R2, RZ, RZ, RZ ;  /* 0x000000ffff027224 */ /* 0x001fe400078e00ff */
[----:B-1----:R-:W-:-:S04]  /*0130*/  IMAD.MOV R4, RZ, RZ, -R3 ;  /* 0x000000ffff047224 */ /* 0x002fc800078e0a03 */
[----:B------:R-:W-:Y:S01]  /*0140*/  IMAD R11, R4, R9, RZ ;  /* 0x00000009040b7224 */ /* 0x000fe200078e02ff */
[----:B------:R-:W-:-:S03]  /*0150*/  MOV R4, R6 ;  /* 0x0000000600047202 */ /* 0x000fc60000000f00 */
[----:B------:R-:W-:Y:S01]  /*0160*/  IMAD.HI.U32 R3, R3, R11, R2 ;  /* 0x0000000b03037227 */ /* 0x000fe200078e0002 */
[----:B------:R-:W-:-:S05]  /*0170*/  LOP3.LUT R11, RZ, R10, RZ, 0x33, !PT ;  /* 0x0000000aff0b7212 */ /* 0x000fca00078e33ff */
[----:B------:R-:W-:-:S04]  /*0180*/  IMAD.HI.U32 R3, R3, R4, RZ ;  /* 0x0000000403037227 */ /* 0x000fc800078e00ff */
[----:B------:R-:W-:-:S05]  /*0190*/  IMAD R0, R3, R0, R4 ;  /* 0x0000000003007224 */ /* 0x000fca00078e0204 */
[----:B------:R-:W-:-:S13]  /*01a0*/  ISETP.GT.U32.AND P2, PT, R9, R0, PT ;  /* 0x000000000900720c */ /* 0x000fda0003f44070 */
[----:B------:R-:W-:Y:S01]  /*01b0*/  @!P2 IMAD.IADD R0, R0, 0x1, -R9 ;  /* 0x000000010000a824 */ /* 0x000fe200078e0a09 */
[----:B------:R-:W-:-:S04]  /*01c0*/  @!P2 IADD3 R3, PT, PT, R3, 0x1, RZ ;  /* 0x000000010303a810 */ /* 0x000fc80007ffe0ff */
[----:B------:R-:W-:Y:S02]  /*01d0*/  ISETP.GE.U32.AND P1, PT, R0, R9, PT ;  /* 0x000000090000720c */ /* 0x000fe40003f26070 */
[----:B------:R-:W-:-:S04]  /*01e0*/  LOP3.LUT R0, R5, R10, RZ, 0x3c, !PT ;  /* 0x0000000a05007212 */ /* 0x000fc800078e3cff */
[----:B------:R-:W-:-:S07]  /*01f0*/  ISETP.GE.AND P0, PT, R0, RZ, PT ;  /* 0x000000ff0000720c */ /* 0x000fce0003f06270 */
[----:B------:R-:W-:Y:S02]  /*0200*/  @P1 IADD3 R3, PT, PT, R3, 0x1, RZ ;  /* 0x0000000103031810 */ /* 0x000fe40007ffe0ff */
[----:B------:R-:W-:-:S03]  /*0210*/  ISETP.NE.AND P1, PT, R10, RZ, PT ;  /* 0x000000ff0a00720c */ /* 0x000fc60003f25270 */
[----:B------:R-:W-:Y:S02]  /*0220*/  IMAD.MOV.U32 R0, RZ, RZ, R3 ;  /* 0x000000ffff007224 */ /* 0x000fe400078e0003 */
[----:B------:R-:W0:Y:S03]  /*0230*/  LDC.64 R2, c[0x0][0x3b0] ;  /* 0x0000ec00ff027b82 */ /* 0x000e260000000a00 */
[----:B------:R-:W-:-:S04]  /*0240*/  @!P0 IADD3 R0, PT, PT, -R0, RZ, RZ ;  /* 0x000000ff00008210 */ /* 0x000fc80007ffe1ff */
[----:B------:R-:W-:-:S04]  /*0250*/  SEL R0, R11, R0, !P1 ;  /* 0x000000000b007207 */ /* 0x000fc80004800000 */
[----:B------:R-:W-:-:S05]  /*0260*/  IADD3 R4, PT, PT, -R0, RZ, RZ ;  /* 0x000000ff00047210 */ /* 0x000fca0007ffe1ff */
[----:B------:R-:W-:-:S04]  /*0270*/  IMAD R5, R10, R4, R5 ;  /* 0x000000040a057224 */ /* 0x000fc800078e0205 */
[----:B------:R-:W-:-:S04]  /*0280*/  IMAD R5, R5, 0x2, R12 ;  /* 0x0000000205057824 */ /* 0x000fc800078e020c */
[----:B0-----:R-:W-:Y:S02]  /*0290*/  IMAD.WIDE R8, R5, 0x4, R2 ;  /* 0x0000000405087825 */ /* 0x001fe400078e0202 */
[----:B------:R-:W0:Y:S03]  /*02a0*/  LDC.64 R4, c[0x0][0x388] ;  /* 0x0000e200ff047b82 */ /* 0x000e260000000a00 */
[----:B---3--:R-:W2:Y:S04]  /*02b0*/  LDG.E R14, desc[UR4][R8.64] ;  /* 0x00000004080e7981 */ /* 0x008ea8000c1e1900 */
[----:B------:R-:W3:Y:S01]  /*02c0*/  LDG.E R20, desc[UR4][R8.64+0x4] ;  /* 0x0000040408147981 */ /* 0x000ee2000c1e1900 */
[----:B------:R-:W-:Y:S01]  /*02d0*/  IMAD R15, R7, R7, RZ ;  /* 0x00000007070f7224 */ /* 0x000fe200078e02ff */
[----:B----4-:R-:W-:-:S03]  /*02e0*/  IADD3 R21, PT, PT, R12, R13, RZ ;  /* 0x0000000d0c157210 */ /* 0x010fc60007ffe0ff */
[----:B------:R-:W-:Y:S02]  /*02f0*/  IMAD R6, R0, R15, RZ ;  /* 0x0000000f00067224 */ /* 0x000fe400078e02ff */
[----:B-----5:R-:W-:-:S03]  /*0300*/  IMAD.WIDE R16, R21, 0x4, R16 ;  /* 0x0000000415107825 */ /* 0x020fc600078e0210 */
[----:B------:R-:W-:-:S03]  /*0310*/  IADD3 R15, PT, PT, R6, R13, RZ ;  /* 0x0000000d060f7210 */ /* 0x000fc60007ffe0ff */
[----:B------:R-:W4:Y:S01]  /*0320*/  LDG.E R16, desc[UR4][R16.64] ;  /* 0x0000000410107981 */ /* 0x000f22000c1e1900 */
[----:B------:R-:W-:Y:S01]  /*0330*/  MOV R22, 0x400 ;  /* 0x0000040000167802 */ /* 0x000fe20000000f00 */
[-CC-:B--2---:R-:W-:Y:S02]  /*0340*/  IMAD R0, R14, R7.reuse, R15.reuse ;  /* 0x000000070e007224 */ /* 0x184fe400078e020f */
[----:B---3--:R-:W-:Y:S02]  /*0350*/  IMAD R8, R20, R7, R15 ;  /* 0x0000000714087224 */ /* 0x008fe400078e020f */
[----:B0-----:R-:W-:-:S04]  /*0360*/  IMAD.WIDE R18, R0, 0x4, R4 ;  /* 0x0000000400127825 */ /* 0x001fc800078e0204 */
[----:B------:R-:W-:Y:S01]  /*0370*/  IMAD.WIDE R14, R8, 0x4, R4 ;  /* 0x00000004080e7825 */ /* 0x000fe200078e0204 */
[----:B------:R0:W2:Y:S05]  /*0380*/  LDG.E R9, desc[UR4][R18.64] ;  /* 0x0000000412097981 */ /* 0x0000aa000c1e1900 */
[----:B------:R4:W3:Y:S01]  /*0390*/  LDG.E R14, desc[UR4][R14.64] ;  /* 0x000000040e0e7981 */ /* 0x0008e2000c1e1900 */
[----:B------:R-:W1:Y:S01]  /*03a0*/  S2R R5, SR_CgaCtaId ;  /* 0x0000000000057919 */ /* 0x000e620000008800 */
[----:B------:R-:W-:Y:S02]  /*03b0*/  ISETP.GE.AND P0, PT, R13, R10, PT ;  /* 0x0000000a0d00720c */ /* 0x000fe40003f06270 */
[----:B-1----:R-:W-:-:S05]  /*03c0*/  LEA R22, R5, R22, 0x18 ;  /* 0x0000001605167211 */ /* 0x002fca00078ec0ff */
[----:B------:R-:W-:-:S05]  /*03d0*/  IMAD R20, R7, 0x4, R22 ;  /* 0x0000000407147824 */ /* 0x000fca00078e0216 */
[----:B------:R-:W-:-:S05]  /*03e0*/  LEA R4, R7, R20, 0x2 ;  /* 0x0000001407047211 */ /* 0x000fca00078e10ff */
[----:B------:R-:W-:Y:S01]  /*03f0*/  IMAD R5, R7, 0x4, R4 ;  /* 0x0000000407057824 */ /* 0x000fe200078e0204 */
[----:B------:R-:W-:-:S04]  /*0400*/  LEA R24, R13, R4, 0x2 ;  /* 0x000000040d187211 */ /* 0x000fc800078e10ff */
[C---:B0-----:R-:W-:Y:S01]  /*0410*/  LEA R19, R13.reuse, R5, 0x2 ;  /* 0x000000050d137211 */ /* 0x041fe200078e10ff */
[----:B------:R-:W-:Y:S01]  /*0420*/  BSSY.RECONVERGENT B0, `(.L_x_17) ;  /* 0x000002e000007945 */ /* 0x000fe20003800200 */
[C---:B----4-:R-:W-:Y:S01]  /*0430*/  LEA R15, R16.reuse, R4, 0x2 ;  /* 0x00000004100f7211 */ /* 0x050fe200078e10ff */
[----:B------:R-:W-:Y:S01]  /*0440*/  IMAD R16, R16, 0x4, R5 ;  /* 0x0000000410107824 */ /* 0x000fe200078e0205 */
[C---:B------:R-:W-:Y:S02]  /*0450*/  LEA R17, R13.reuse, R22, 0x2 ;  /* 0x000000160d117211 */ /* 0x040fe400078e10ff */
[----:B------:R-:W-:Y:S01]  /*0460*/  LEA R18, R13, R20, 0x2 ;  /* 0x000000140d127211 */ /* 0x000fe200078e10ff */
[----:B--2---:R0:W-:Y:S04]  /*0470*/  STS [R24], R9 ;  /* 0x0000000918007388 */ /* 0x0041e80000000800 */
[----:B---3--:R0:W-:Y:S01]  /*0480*/  STS [R19], R14 ;  /* 0x0000000e13007388 */ /* 0x0081e20000000800 */
[----:B------:R-:W-:Y:S05]  /*0490*/  @P0 BRA `(.L_x_18) ;  /* 0x0000000000980947 */ /* 0x000fea0003800000 */
[----:B0-----:R-:W0:Y:S01]  /*04a0*/  I2F.U32.RP R19, R10 ;  /* 0x0000000a00137306 */ /* 0x001e220000209000 */
[----:B------:R-:W-:Y:S02]  /*04b0*/  IADD3 R21, PT, PT, RZ, -R10, RZ ;  /* 0x8000000aff157210 */ /* 0x000fe40007ffe0ff */
[----:B------:R-:W-:-:S05]  /*04c0*/  ISETP.NE.U32.AND P1, PT, R10, RZ, PT ;  /* 0x000000ff0a00720c */ /* 0x000fca0003f25070 */
[----:B0-----:R-:W0:Y:S02]  /*04d0*/  MUFU.RCP R19, R19 ;  /* 0x0000001300137308 */ /* 0x001e240000001000 */
[----:B0-----:R-:W-:-:S06]  /*04e0*/  VIADD R4, R19, 0xffffffe ;  /* 0x0ffffffe13047836 */ /* 0x001fcc0000000000 */
[----:B------:R0:W1:Y:S02]  /*04f0*/  F2I.FTZ.U32.TRUNC.NTZ R5, R4 ;  /* 0x0000000400057305 */ /* 0x000064000021f000 */
[----:B0-----:R-:W-:Y:S02]  /*0500*/  HFMA2 R4, -RZ, RZ, 0, 0 ;  /* 0x00000000ff047431 */ /* 0x001fe400000001ff */
[----:B-1----:R-:W-:-:S04]  /*0510*/  IMAD R21, R21, R5, RZ ;  /* 0x0000000515157224 */ /* 0x002fc800078e02ff */
[----:B------:R-:W-:Y:S02]  /*0520*/  IMAD.HI.U32 R24, R5, R21, R4 ;  /* 0x0000001505187227 */ /* 0x000fe400078e0004 */
[----:B------:R-:W0:Y:S04]  /*0530*/  LDC.64 R4, c[0x0][0x3a0] ;  /* 0x0000e800ff047b82 */ /* 0x000e280000000a00 */
[----:B------:R-:W-:-:S04]  /*0540*/  IMAD.HI.U32 R24, R24, R13, RZ ;  /* 0x0000000d18187227 */ /* 0x000fc800078e00ff */
[----:B------:R-:W-:-:S04]  /*0550*/  IMAD.MOV R24, RZ, RZ, -R24 ;  /* 0x000000ffff187224 */ /* 0x000fc800078e0a18 */
[----:B------:R-:W-:-:S05]  /*0560*/  IMAD R13, R10, R24, R13 ;  /* 0x000000180a0d7224 */ /* 0x000fca00078e020d */
[----:B------:R-:W-:-:S13]  /*0570*/  ISETP.GE.U32.AND P0, PT, R13, R10, PT ;  /* 0x0000000a0d00720c */ /* 0x000fda0003f06070 */
[----:B------:R-:W-:-:S04]  /*0580*/  @P0 IADD3 R13, PT, PT, -R10, R13, RZ ;  /* 0x0000000d0a0d0210 */ /* 0x000fc80007ffe1ff */
[----:B------:R-:W-:-:S13]  /*0590*/  ISETP.GE.U32.AND P0, PT, R13, R10, PT ;  /* 0x0000000a0d00720c */ /* 0x000fda0003f06070 */
[----:B------:R-:W-:-:S04]  /*05a0*/  @P0 IADD3 R13, PT, PT, -R10, R13, RZ ;  /* 0x0000000d0a0d0210 */ /* 0x000fc80007ffe1ff */
[----:B------:R-:W-:-:S05]  /*05b0*/  SEL R11, R11, R13, !P1 ;  /* 0x0000000d0b0b7207 */ /* 0x000fca0004800000 */
[----:B------:R-:W-:-:S04]  /*05c0*/  IMAD R11, R11, 0x2, R12 ;  /* 0x000000020b0b7824 */ /* 0x000fc800078e020c */
[----:B------:R-:W-:Y:S02]  /*05d0*/  IMAD.WIDE R12, R11, 0x4, R2 ;  /* 0x000000040b0c7825 */ /* 0x000fe400078e0202 */
[----:B------:R-:W1:Y:S03]  /*05e0*/  LDC.64 R2, c[0x0][0x3a8] ;  /* 0x0000ea00ff027b82 */ /* 0x000e660000000a00 */
[----:B------:R-:W2:Y:S04]  /*05f0*/  LDG.E R11, desc[UR4][R12.64+0x4] ;  /* 0x000004040c0b7981 */ /* 0x000ea8000c1e1900 */
[----:B------:R-:W3:Y:S01]  /*0600*/  LDG.E R19, desc[UR4][R12.64] ;  /* 0x000000040c137981 */ /* 0x000ee2000c1e1900 */
[----:B--2---:R-:W-:-:S05]  /*0610*/  IADD3 R6, PT, PT, R6, R11, RZ ;  /* 0x0000000b06067210 */ /* 0x004fca0007ffe0ff */
[----:B---3--:R-:W-:-:S04]  /*0620*/  IMAD R7, R19, R7, R6 ;  /* 0x0000000713077224 */ /* 0x008fc800078e0206 */
[----:B0-----:R-:W-:-:S04]  /*0630*/  IMAD.WIDE R4, R7, 0x4, R4 ;  /* 0x0000000407047825 */ /* 0x001fc800078e0204 */
[----:B-1----:R-:W-:Y:S02]  /*0640*/  IMAD.WIDE R2, R7, 0x4, R2 ;  /* 0x0000000407027825 */ /* 0x002fe400078e0202 */
[----:B------:R-:W2:Y:S04]  /*0650*/  LDG.E R4, desc[UR4][R4.64] ;  /* 0x0000000404047981 */ /* 0x000ea8000c1e1900 */
[----:B------:R-:W3:Y:S01]  /*0660*/  LDG.E R2, desc[UR4][R2.64] ;  /* 0x0000000402027981 */ /* 0x000ee2000c1e1900 */
[CC--:B------:R-:W-:Y:S01]  /*0670*/  LEA R7, R19.reuse, R22.reuse, 0x2 ;  /* 0x0000001613077211 */ /* 0x0c0fe200078e10ff */
[----:B------:R-:W-:Y:S01]  /*0680*/  IMAD R19, R19, 0x4, R20 ;  /* 0x0000000413137824 */ /* 0x000fe200078e0214 */
[C---:B------:R-:W-:Y:S02]  /*0690*/  LEA R13, R11.reuse, R22, 0x2 ;  /* 0x000000160b0d7211 */ /* 0x040fe400078e10ff */
[----:B------:R-:W-:Y:S01]  /*06a0*/  LEA R11, R11, R20, 0x2 ;  /* 0x000000140b0b7211 */ /* 0x000fe200078e10ff */
[----:B--2---:R-:W-:Y:S01]  /*06b0*/  FADD R6, -R4, -RZ ;  /* 0x800000ff04067221 */ /* 0x004fe20000000100 */
[----:B---3--:R1:W-:Y:S04]  /*06c0*/  STS [R7], R2 ;  /* 0x0000000207007388 */ /* 0x0083e80000000800 */
[----:B------:R1:W-:Y:S04]  /*06d0*/  STS [R13], R2 ;  /* 0x000000020d007388 */ /* 0x0003e80000000800 */
[----:B------:R1:W-:Y:S04]  /*06e0*/  STS [R19], R6 ;  /* 0x0000000613007388 */ /* 0x0003e80000000800 */
[----:B------:R1:W-:Y:S02]  /*06f0*/  STS [R11], R4 ;  /* 0x000000040b007388 */ /* 0x0003e40000000800 */
.L_x_18:
[----:B------:R-:W-:Y:S05]  /*0700*/  BSYNC.RECONVERGENT B0 ;  /* 0x0000000000007941 */ /* 0x000fea0003800200 */
.L_x_17:
[----:B------:R-:W-:Y:S08]  /*0710*/  BAR.SYNC.DEFER_BLOCKING 0x0 ;  /* 0x0000000000007b1d */ /* 0x000ff00000010000 */
[----:B-1----:R-:W1:Y:S01]  /*0720*/  LDC.64 R4, c[0x0][0x390] ;  /* 0x0000e400ff047b82 */ /* 0x002e620000000a00 */
[----:B------:R-:W-:Y:S04]  /*0730*/  LDS R15, [R15] ;  /* 0x000000000f0f7984 */ /* 0x000fe80000000800 */
[----:B------:R-:W2:Y:S01]  /*0740*/  LDS R18, [R18] ;  /* 0x0000000012127984 */ /* 0x000ea20000000800 */
[----:B-1----:R-:W-:-:S03]  /*0750*/  IMAD.WIDE R2, R0, 0x4, R4 ;  /* 0x0000000400027825 */ /* 0x002fc600078e0204 */
[----:B------:R-:W1:Y:S04]  /*0760*/  LDS R16, [R16] ;  /* 0x0000000010107984 */ /* 0x000e680000000800 */
[----:B------:R-:W3:Y:S01]  /*0770*/  LDS R17, [R17] ;  /* 0x0000000011117984 */ /* 0x000ee20000000800 */
[-C--:B--2---:R-:W-:Y:S01]  /*0780*/  FMUL R6, R15, R18.reuse ;  /* 0x000000120f067220 */ /* 0x084fe20000400000 */
[----:B-1----:R-:W-:-:S03]  /*0790*/  FMUL R11, R16, R18 ;  /* 0x00000012100b7220 */ /* 0x002fc60000400000 */
[-C--:B---3--:R-:W-:Y:S01]  /*07a0*/  FFMA R7, R9, R17.reuse, R6 ;  /* 0x0000001109077223 */ /* 0x088fe20000000006 */
[----:B------:R-:W-:Y:S01]  /*07b0*/  FFMA R11, R14, R17, R11 ;  /* 0x000000110e0b7223 */ /* 0x000fe2000000000b */
[----:B0-----:R-:W-:-:S03]  /*07c0*/  IMAD.WIDE R8, R8, 0x4, R4 ;  /* 0x0000000408087825 */ /* 0x001fc600078e0204 */
[----:B------:R-:W-:Y:S04]  /*07d0*/  STG.E desc[UR4][R2.64], R7 ;  /* 0x0000000702007986 */ /* 0x000fe8000c101904 */
[----:B------:R-:W-:Y:S01]  /*07e0*/  STG.E desc[UR4][R8.64], R11 ;  /* 0x0000000b08007986 */ /* 0x000fe2000c101904 */
[----:B------:R-:W-:Y:S05]  /*07f0*/  EXIT ;  /* 0x000000000000794d */ /* 0x000fea0003800000 */
.L_x_19:
        /* <DEDUP_REMOVED lines=16> */
.L_x_71:


//--------------------- .text._Z17kernel_row_updateiPfS_iS_S_Pi --------------------------
	.section	.text._Z17kernel_row_updateiPfS_iS_S_Pi,"ax",@progbits
	.align	128
        .global         _Z17kernel_row_updateiPfS_iS_S_Pi
        .type           _Z17kernel_row_updateiPfS_iS_S_Pi,@function
        .size           _Z17kernel_row_updateiPfS_iS_S_Pi,(.L_x_72 - _Z17kernel_row_updateiPfS_iS_S_Pi)
        .other          _Z17kernel_row_updateiPfS_iS_S_Pi,@"STO_CUDA_ENTRY STV_DEFAULT"
_Z17kernel_row_updateiPfS_iS_S_Pi:
.text._Z17kernel_row_updateiPfS_iS_S_Pi:
[----:B------:R-:W-:Y:S08]  /*0000*/  LDC R1, c[0x0][0x37c] ;  /* 0x0000df00ff017b82 */ /* 0x000ff00000000800 */
[----:B------:R-:W0:Y:S01]  /*0010*/  LDC R0, c[0x0][0x398] ;  /* 0x0000e600ff007b82 */ /* 0x000e220000000800 */
[----:B------:R-:W1:Y:S01]  /*0020*/  S2R R7, SR_CTAID.X ;  /* 0x0000000000077919 */ /* 0x000e620000002500 */
[----:B------:R-:W2:Y:S01]  /*0030*/  LDCU UR6, c[0x0][0x380] ;  /* 0x00007000ff0677ac */ /* 0x000ea20008000800 */
[----:B------:R-:W3:Y:S01]  /*0040*/  LDCU.64 UR4, c[0x0][0x358] ;  /* 0x00006b00ff0477ac */ /* 0x000ee20008000a00 */
[----:B------:R-:W4:Y:S04]  /*0050*/  S2R R11, SR_TID.X ;  /* 0x00000000000b7919 */ /* 0x000f280000002100 */
[----:B------:R-:W5:Y:S01]  /*0060*/  LDC.64 R16, c[0x0][0x3a0] ;  /* 0x0000e800ff107b82 */ /* 0x000f620000000a00 */
        /* <DEDUP_REMOVED lines=12> */
[----:B------:R-:W-:-:S04]  /*0130*/  IMAD R9, R9, R6, RZ ;  /* 0x0000000609097224 */ /* 0x000fc800078e02ff */
[----:B------:R-:W-:-:S06]  /*0140*/  IMAD.HI.U32 R3, R3, R9, R2 ;  /* 0x0000000903037227 */ /* 0x000fcc00078e0002 */
[----:B------:R-:W-:-:S04]  /*0150*/  IMAD.HI.U32 R2, R3, R8, RZ ;  /* 0x0000000803027227 */ /* 0x000fc800078e00ff */
[----:B------:R-:W-:Y:S02]  /*0160*/  IMAD R3, R2, R5, R8 ;  /* 0x0000000502037224 */ /* 0x000fe400078e0208 */
[----:B------:R-:W0:Y:S03]  /*0170*/  LDC.64 R8, c[0x0][0x3b0] ;  /* 0x0000ec00ff087b82 */ /* 0x000e260000000a00 */
[----:B------:R-:W-:-:S13]  /*0180*/  ISETP.GT.U32.AND P2, PT, R6, R3, PT ;  /* 0x000000030600720c */ /* 0x000fda0003f44070 */
[-C--:B------:R-:W-:Y:S02]  /*0190*/  @!P2 IADD3 R3, PT, PT, R3, -R6.reuse, RZ ;  /* 0x800000060303a210 */ /* 0x080fe40007ffe0ff */
[----:B------:R-:W-:Y:S02]  /*01a0*/  @!P2 IADD3 R2, PT, PT, R2, 0x1, RZ ;  /* 0x000000010202a810 */ /* 0x000fe40007ffe0ff */
[----:B------:R-:W-:Y:S02]  /*01b0*/  ISETP.GE.U32.AND P0, PT, R3, R6, PT ;  /* 0x000000060300720c */ /* 0x000fe40003f06070 */
[----:B------:R-:W-:Y:S02]  /*01c0*/  LOP3.LUT R3, R7, R4, RZ, 0x3c, !PT ;  /* 0x0000000407037212 */ /* 0x000fe400078e3cff */
[----:B------:R-:W-:Y:S02]  /*01d0*/  ISETP.NE.AND P2, PT, R4, RZ, PT ;  /* 0x000000ff0400720c */ /* 0x000fe40003f45270 */
[----:B------:R-:W-:-:S07]  /*01e0*/  ISETP.GE.AND P1, PT, R3, RZ, PT ;  /* 0x000000ff0300720c */ /* 0x000fce0003f26270 */
[----:B------:R-:W-:-:S06]  /*01f0*/  @P0 IADD3 R2, PT, PT, R2, 0x1, RZ ;  /* 0x0000000102020810 */ /* 0x000fcc0007ffe0ff */
[----:B------:R-:W-:Y:S02]  /*0200*/  @!P1 IADD3 R2, PT, PT, -R2, RZ, RZ ;  /* 0x000000ff02029210 */ /* 0x000fe40007ffe1ff */
[----:B------:R-:W-:-:S04]  /*0210*/  @!P2 LOP3.LUT R2, RZ, R4, RZ, 0x33, !PT ;  /* 0x00000004ff02a212 */ /* 0x000fc800078e33ff */
[----:B------:R-:W-:-:S05]  /*0220*/  IADD3 R3, PT, PT, -R2, RZ, RZ ;  /* 0x000000ff02037210 */ /* 0x000fca0007ffe1ff */
[----:B------:R-:W-:Y:S02]  /*0230*/  IMAD R4, R4, R3, R7 ;  /* 0x0000000304047224 */ /* 0x000fe400078e0207 */
[----:B------:R-:W1:Y:S03]  /*0240*/  LDC.64 R6, c[0x0][0x3a8] ;  /* 0x0000ea00ff067b82 */ /* 0x000e660000000a00 */
[----:B------:R-:W-:-:S05]  /*0250*/  SHF.L.U32 R3, R4, 0x1, RZ ;  /* 0x0000000104037819 */ /* 0x000fca00000006ff */
[----:B--2---:R-:W-:Y:S01]  /*0260*/  IMAD R3, R0, UR6, R3 ;  /* 0x0000000600037c24 */ /* 0x004fe2000f8e0203 */
[----:B------:R-:W2:Y:S03]  /*0270*/  LDC.64 R4, c[0x0][0x388] ;  /* 0x0000e200ff047b82 */ /* 0x000ea60000000a00 */
[----:B0-----:R-:W-:-:S05]  /*0280*/  IMAD.WIDE R8, R3, 0x4, R8 ;  /* 0x0000000403087825 */ /* 0x001fca00078e0208 */
[----:B---3--:R-:W3:Y:S04]  /*0290*/  LDG.E R19, desc[UR4][R8.64+0x4] ;  /* 0x0000040408137981 */ /* 0x008ee8000c1e1900 */
[----:B------:R-:W5:Y:S01]  /*02a0*/  LDG.E R13, desc[UR4][R8.64] ;  /* 0x00000004080d7981 */ /* 0x000f62000c1e1900 */
[----:B------:R-:W-:-:S04]  /*02b0*/  IMAD R15, R0, R0, RZ ;  /* 0x00000000000f7224 */ /* 0x000fc800078e02ff */
[CC--:B----4-:R-:W-:Y:S02]  /*02c0*/  IMAD R10, R2.reuse, R15.reuse, R11 ;  /* 0x0000000f020a7224 */ /* 0x0d0fe400078e020b */
[----:B---3--:R-:W-:Y:S02]  /*02d0*/  IMAD R3, R2, R15, R19 ;  /* 0x0000000f02037224 */ /* 0x008fe400078e0213 */
[-CC-:B------:R-:W-:Y:S02]  /*02e0*/  IMAD R23, R19, R0.reuse, R10.reuse ;  /* 0x0000000013177224 */ /* 0x180fe400078e020a */
[CC--:B-----5:R-:W-:Y:S02]  /*02f0*/  IMAD R19, R13.reuse, R0.reuse, R3 ;  /* 0x000000000d137224 */ /* 0x0e0fe400078e0203 */
[----:B------:R-:W-:Y:S02]  /*0300*/  IMAD R21, R13, R0, R10 ;  /* 0x000000000d157224 */ /* 0x000fe400078e020a */
[----:B--2---:R-:W-:-:S04]  /*0310*/  IMAD.WIDE R8, R23, 0x4, R4 ;  /* 0x0000000417087825 */ /* 0x004fc800078e0204 */
[C---:B------:R-:W-:Y:S02]  /*0320*/  IMAD.WIDE R16, R19.reuse, 0x4, R16 ;  /* 0x0000000413107825 */ /* 0x040fe400078e0210 */
[----:B------:R-:W2:Y:S02]  /*0330*/  LDG.E R9, desc[UR4][R8.64] ;  /* 0x0000000408097981 */ /* 0x000ea4000c1e1900 */
[----:B-1----:R-:W-:Y:S02]  /*0340*/  IMAD.WIDE R6, R19, 0x4, R6 ;  /* 0x0000000413067825 */ /* 0x002fe400078e0206 */
[----:B------:R-:W2:Y:S02]  /*0350*/  LDG.E R16, desc[UR4][R16.64] ;  /* 0x0000000410107981 */ /* 0x000ea4000c1e1900 */
[----:B------:R-:W-:Y:S02]  /*0360*/  IMAD.WIDE R18, R21, 0x4, R4 ;  /* 0x0000000415127825 */ /* 0x000fe400078e0204 */
[----:B------:R-:W3:Y:S01]  /*0370*/  LDG.E R6, desc[UR4][R6.64] ;  /* 0x0000000406067981 */ /* 0x000ee2000c1e1900 */
[----:B------:R-:W0:Y:S03]  /*0380*/  LDC.64 R4, c[0x0][0x390] ;  /* 0x0000e400ff047b82 */ /* 0x000e260000000a00 */
[----:B------:R-:W4:Y:S01]  /*0390*/  LDG.E R19, desc[UR4][R18.64] ;  /* 0x0000000412137981 */ /* 0x000f22000c1e1900 */
[----:B------:R-:W-:-:S04]  /*03a0*/  IMAD R2, R2, R15, RZ ;  /* 0x0000000f02027224 */ /* 0x000fc800078e02ff */
[CC--:B------:R-:W-:Y:S02]  /*03b0*/  IMAD R2, R11.reuse, R0.reuse, R2 ;  /* 0x000000000b027224 */ /* 0x0c0fe400078e0202 */
[----:B------:R-:W-:-:S03]  /*03c0*/  IMAD R11, R11, R0, R3 ;  /* 0x000000000b0b7224 */ /* 0x000fc600078e0203 */
[----:B------:R-:W-:-:S05]  /*03d0*/  IADD3 R15, PT, PT, R13, R2, RZ ;  /* 0x000000020d0f7210 */ /* 0x000fca0007ffe0ff */
[----:B0-----:R-:W-:-:S04]  /*03e0*/  IMAD.WIDE R2, R15, 0x4, R4 ;  /* 0x000000040f027825 */ /* 0x001fc800078e0204 */
[----:B------:R-:W-:-:S04]  /*03f0*/  IMAD.WIDE R4, R11, 0x4, R4 ;  /* 0x000000040b047825 */ /* 0x000fc800078e0204 */
[-C--:B--2---:R-:W-:Y:S01]  /*0400*/  FMUL R13, R16, R9.reuse ;  /* 0x00000009100d7220 */ /* 0x084fe20000400000 */
[----:B---3--:R-:W-:-:S03]  /*0410*/  FMUL R21, R6, R9 ;  /* 0x0000000906157220 */ /* 0x008fc60000400000 */
[-C--:B----4-:R-:W-:Y:S01]  /*0420*/  FFMA R13, R6, R19.reuse, -R13 ;  /* 0x00000013060d7223 */ /* 0x090fe2000000080d */
[----:B------:R-:W-:-:S04]  /*0430*/  FFMA R21, R16, R19, R21 ;  /* 0x0000001310157223 */ /* 0x000fc80000000015 */
[----:B------:R-:W-:Y:S04]  /*0440*/  STG.E desc[UR4][R2.64], R13 ;  /* 0x0000000d02007986 */ /* 0x000fe8000c101904 */
[----:B------:R-:W-:Y:S01]  /*0450*/  STG.E desc[UR4][R4.64], R21 ;  /* 0x0000001504007986 */ /* 0x000fe2000c101904 */
[----:B------:R-:W-:Y:S05]  /*0460*/  EXIT ;  /* 0x000000000000794d */ /* 0x000fea0003800000 */
.L_x_20:
        /* <DEDUP_REMOVED lines=9> */
.L_x_72:


//--------------------- .text._Z21kernel_compute_paramsPfiiS_S_Pi --------------------------
	.section	.text._Z21kernel_compute_paramsPfiiS_S_Pi,"ax",@progbits
	.align	128
        .global         _Z21kernel_compute_paramsPfiiS_S_Pi
        .type           _Z21kernel_compute_paramsPfiiS_S_Pi,@function
        .size           _Z21kernel_compute_paramsPfiiS_S_Pi,(.L_x_67 - _Z21kernel_compute_paramsPfiiS_S_Pi)
        .other          _Z21kernel_compute_paramsPfiiS_S_Pi,@"STO_CUDA_ENTRY STV_DEFAULT"
_Z21kernel_compute_paramsPfiiS_S_Pi:
.text._Z21kernel_compute_paramsPfiiS_S_Pi:
[----:B------:R-:W0:Y:S01]  /*0000*/  LDC R1, c[0x0][0x37c] ;  /* 0x0000df00ff017b82 */ /* 0x000e220000000800 */
[----:B------:R-:W1:Y:S01]  /*0010*/  S2R R16, SR_TID.X ;  /* 0x0000000000107919 */ /* 0x000e620000002100 */
[----:B------:R-:W2:Y:S01]  /*0020*/  LDCU UR4, c[0x0][0x388] ;  /* 0x00007100ff0477ac */ /* 0x000ea20008000800 */
[----:B------:R-:W-:Y:S01]  /*0030*/  BSSY.RECONVERGENT B6, `(.L_x_21) ;  /* 0x0000016000067945 */ /* 0x000fe20003800200 */
[----:B------:R-:W3:Y:S01]  /*0040*/  LDCU.64 UR36, c[0x0][0x358] ;  /* 0x00006b00ff2477ac */ /* 0x000ee20008000a00 */
[----:B--2---:R-:W-:-:S04]  /*0050*/  ULEA.HI UR4, UR4, UR4, URZ, 0x1 ;  /* 0x0000000404047291 */ /* 0x004fc8000f8f08ff */
[----:B------:R-:W-:-:S06]  /*0060*/  USHF.R.S32.HI UR4, URZ, 0x1, UR4 ;  /* 0x00000001ff047899 */ /* 0x000fcc0008011404 */
[----:B-1----:R-:W-:-:S13]  /*0070*/  ISETP.GE.AND P0, PT, R16, UR4, PT ;  /* 0x0000000410007c0c */ /* 0x002fda000bf06270 */
[----:B---3--:R-:W-:Y:S05]  /*0080*/  @!P0 BRA `(.L_x_22) ;  /* 0x0000000000408947 */ /* 0x008fea0003800000 */
[----:B------:R-:W-:Y:S01]  /*0090*/  MOV R0, 0x28 ;  /* 0x0000002800007802 */ /* 0x000fe20000000f00 */
[----:B------:R-:W1:Y:S01]  /*00a0*/  LDCU.64 UR4, c[0x4][0x20] ;  /* 0x01000400ff0477ac */ /* 0x000e620008000a00 */
[----:B------:R-:W-:Y:S02]  /*00b0*/  HFMA2 R8, -RZ, RZ, 0, 1.1980533599853515625e-05 ;  /* 0x000000c9ff087431 */ /* 0x000fe400000001ff */
[----:B------:R-:W-:Y:S01]  /*00c0*/  IMAD.MOV.U32 R12, RZ, RZ, 0x1 ;  /* 0x00000001ff0c7424 */ /* 0x000fe200078e00ff */
[----:B------:R2:W3:Y:S01]  /*00d0*/  LDC.64 R2, c[0x4][R0] ;  /* 0x0100000000027b82 */ /* 0x0004e20000000a00 */
[----:B------:R-:W4:Y:S01]  /*00e0*/  LDCU.64 UR6, c[0x4][0x18] ;  /* 0x01000300ff0677ac */ /* 0x000f220008000a00 */
[----:B------:R-:W-:Y:S01]  /*00f0*/  MOV R13, RZ ;  /* 0x000000ff000d7202 */ /* 0x000fe20000000f00 */
[----:B------:R-:W5:Y:S01]  /*0100*/  LDCU.64 UR8, c[0x4][0x8] ;  /* 0x01000100ff0877ac */ /* 0x000f620008000a00 */
[----:B-1----:R-:W-:Y:S01]  /*0110*/  MOV R4, UR4 ;  /* 0x0000000400047c02 */ /* 0x002fe20008000f00 */
[----:B------:R-:W-:Y:S01]  /*0120*/  IMAD.U32 R5, RZ, RZ, UR5 ;  /* 0x00000005ff057e24 */ /* 0x000fe2000f8e00ff */
[----:B----4-:R-:W-:Y:S01]  /*0130*/  MOV R6, UR6 ;  /* 0x0000000600067c02 */ /* 0x010fe20008000f00 */
[----:B------:R-:W-:Y:S01]  /*0140*/  IMAD.U32 R7, RZ, RZ, UR7 ;  /* 0x00000007ff077e24 */ /* 0x000fe2000f8e00ff */
[----:B-----5:R-:W-:Y:S01]  /*0150*/  MOV R10, UR8 ;  /* 0x00000008000a7c02 */ /* 0x020fe20008000f00 */
[----:B--2---:R-:W-:-:S07]  /*0160*/  IMAD.U32 R11, RZ, RZ, UR9 ;  /* 0x00000009ff0b7e24 */ /* 0x004fce000f8e00ff */
[----:B------:R-:W-:-:S07]  /*0170*/  LEPC R20, `(.L_x_22) ;  /* 0x000000001014794e */ /* 0x000fce0000000000 */
[----:B0--3--:R-:W-:Y:S05]  /*0180*/  CALL.ABS.NOINC R2 ;  /* 0x0000000002007343 */ /* 0x009fea0003c00000 */
.L_x_22:
[----:B------:R-:W-:Y:S05]  /*0190*/  BSYNC.RECONVERGENT B6 ;  /* 0x0000000000067941 */ /* 0x000fea0003800200 */
.L_x_21:
[----:B------:R-:W1:Y:S01]  /*01a0*/  LDC.64 R4, c[0x0][0x388] ;  /* 0x0000e200ff047b82 */ /* 0x000e620000000a00 */
[----:B------:R-:W-:-:S07]  /*01b0*/  IMAD.SHL.U32 R0, R16, 0x2, RZ ;  /* 0x0000000210007824 */ /* 0x000fce00078e00ff */
[----:B------:R-:W2:Y:S08]  /*01c0*/  LDC.64 R2, c[0x0][0x3a0] ;  /* 0x0000e800ff027b82 */ /* 0x000eb00000000a00 */
[----:B------:R-:W3:Y:S01]  /*01d0*/  S2UR UR4, SR_CTAID.X ;  /* 0x00000000000479c3 */ /* 0x000ee20000002500 */
[----:B-1----:R-:W-:-:S07]  /*01e0*/  IMAD R5, R4, R5, R0 ;  /* 0x0000000504057224 */ /* 0x002fce00078e0200 */
[----:B------:R-:W1:Y:S01]  /*01f0*/  LDC.64 R6, c[0x0][0x380] ;  /* 0x0000e000ff067b82 */ /* 0x000e620000000a00 */
[----:B--2---:R-:W-:-:S05]  /*0200*/  IMAD.WIDE R2, R5, 0x4, R2 ;  /* 0x0000000405027825 */ /* 0x004fca00078e0202 */
[----:B------:R-:W2:Y:S04]  /*0210*/  LDG.E R9, desc[UR36][R2.64+0x4] ;  /* 0x0000042402097981 */ /* 0x000ea8000c1e1900 */
[----:B------:R-:W4:Y:S01]  /*0220*/  LDG.E R5, desc[UR36][R2.64] ;  /* 0x0000002402057981 */ /* 0x000f22000c1e1900 */
[----:B---3--:R-:W-:-:S04]  /*0230*/  IMAD R0, R4, UR4, RZ ;  /* 0x0000000404007c24 */ /* 0x008fc8000f8e02ff */
[CC--:B--2---:R-:W-:Y:S02]  /*0240*/  IMAD R12, R0.reuse, R4.reuse, R9 ;  /* 0x00000004000c7224 */ /* 0x0c4fe400078e0209 */
[-C--:B----4-:R-:W-:Y:S02]  /*0250*/  IMAD R0, R0, R4.reuse, R5 ;  /* 0x0000000400007224 */ /* 0x090fe400078e0205 */
[-C--:B------:R-:W-:Y:S02]  /*0260*/  IMAD R9, R9, R4.reuse, R12 ;  /* 0x0000000409097224 */ /* 0x080fe400078e020c */
[----:B------:R-:W-:Y:S02]  /*0270*/  IMAD R11, R5, R4, R0 ;  /* 0x00000004050b7224 */ /* 0x000fe400078e0200 */
[----:B-1----:R-:W-:-:S04]  /*0280*/  IMAD.WIDE.U32 R8, R9, 0x4, R6 ;  /* 0x0000000409087825 */ /* 0x002fc800078e0006 */
[----:B------:R-:W-:Y:S02]  /*0290*/  IMAD.WIDE.U32 R10, R11, 0x4, R6 ;  /* 0x000000040b0a7825 */ /* 0x000fe400078e0006 */
[----:B------:R-:W2:Y:S04]  /*02a0*/  LDG.E R8, desc[UR36][R8.64] ;  /* 0x0000002408087981 */ /* 0x000ea8000c1e1900 */
[----:B------:R-:W2:Y:S01]  /*02b0*/  LDG.E R11, desc[UR36][R10.64] ;  /* 0x000000240a0b7981 */ /* 0x000ea2000c1e1900 */
[----:B------:R-:W-:-:S04]  /*02c0*/  IMAD R4, R5, R4, R12 ;  /* 0x0000000405047224 */ /* 0x000fc800078e020c */
[----:B------:R-:W-:-:S05]  /*02d0*/  IMAD.WIDE.U32 R2, R4, 0x4, R6 ;  /* 0x0000000404027825 */ /* 0x000fca00078e0006 */
[----:B------:R-:W3:Y:S01]  /*02e0*/  LDG.E R5, desc[UR36][R2.64] ;  /* 0x0000002402057981 */ /* 0x000ee2000c1e1900 */
[----:B------:R-:W-:Y:S01]  /*02f0*/  BSSY.RECONVERGENT B0, `(.L_x_23) ;  /* 0x0000012000007945 */ /* 0x000fe20003800200 */
[----:B--2---:R-:W-:-:S04]  /*0300*/  FADD R7, R8, -R11 ;  /* 0x8000000b08077221 */ /* 0x004fc80000000000 */
[----:B------:R-:W-:-:S04]  /*0310*/  FMUL R7, R7, 0.5 ;  /* 0x3f00000007077820 */ /* 0x000fc80000400000 */
[----:B------:R-:W-:-:S04]  /*0320*/  FMUL R0, R7, R7 ;  /* 0x0000000707007220 */ /* 0x000fc80000400000 */
[----:B---3--:R-:W-:-:S04]  /*0330*/  FFMA R0, R5, R5, R0 ;  /* 0x0000000505007223 */ /* 0x008fc80000000000 */
[----:B------:R1:W2:Y:S01]  /*0340*/  MUFU.RSQ R13, R0 ;  /* 0x00000000000d7308 */ /* 0x0002a20000001400 */
[----:B------:R-:W-:-:S04]  /*0350*/  IADD3 R6, PT, PT, R0, -0xd000000, RZ ;  /* 0xf300000000067810 */ /* 0x000fc80007ffe0ff */
[----:B------:R-:W-:-:S13]  /*0360*/  ISETP.GT.U32.AND P0, PT, R6, 0x727fffff, PT ;  /* 0x727fffff0600780c */ /* 0x000fda0003f04070 */
[----:B-12---:R-:W-:Y:S05]  /*0370*/  @!P0 BRA `(.L_x_24) ;  /* 0x0000000000148947 */ /* 0x006fea0003800000 */
[----:B------:R-:W-:Y:S01]  /*0380*/  IMAD.MOV.U32 R2, RZ, RZ, R0 ;  /* 0x000000ffff027224 */ /* 0x000fe200078e0000 */
[----:B------:R-:W-:-:S07]  /*0390*/  MOV R11, 0x3b0 ;  /* 0x000003b0000b7802 */ /* 0x000fce0000000f00 */
[----:B0-----:R-:W-:Y:S05]  /*03a0*/  CALL.REL.NOINC `($__internal_0_$__cuda_sm20_sqrt_rn_f32_slowpath) ;  /* 0x00000004005c7944 */ /* 0x001fea0003c00000 */
[----:B------:R-:W-:Y:S01]  /*03b0*/  MOV R0, R9 ;  /* 0x0000000900007202 */ /* 0x000fe20000000f00 */
[----:B------:R-:W-:Y:S06]  /*03c0*/  BRA `(.L_x_25) ;  /* 0x0000000000107947 */ /* 0x000fec0003800000 */
.L_x_24:
[----:B------:R-:W-:Y:S01]  /*03d0*/  FMUL.FTZ R3, R0, R13 ;  /* 0x0000000d00037220 */ /* 0x000fe20000410000 */
[----:B------:R-:W-:-:S03]  /*03e0*/  FMUL.FTZ R13, R13, 0.5 ;  /* 0x3f0000000d0d7820 */ /* 0x000fc60000410000 */
[----:B------:R-:W-:-:S04]  /*03f0*/  FFMA R0, -R3, R3, R0 ;  /* 0x0000000303007223 */ /* 0x000fc80000000100 */
[----:B------:R-:W-:-:S07]  /*0400*/  FFMA R0, R0, R13, R3 ;  /* 0x0000000d00007223 */ /* 0x000fce0000000003 */
.L_x_25:
[----:B------:R-:W-:Y:S05]  /*0410*/  BSYNC.RECONVERGENT B0 ;  /* 0x0000000000007941 */ /* 0x000fea0003800200 */
.L_x_23:
[----:B------:R-:W-:Y:S01]  /*0420*/  FADD R0, |R7|, R0 ;  /* 0x0000000007007221 */ /* 0x000fe20000000200 */
[----:B------:R-:W-:Y:S03]  /*0430*/  BSSY.RECONVERGENT B0, `(.L_x_26) ;  /* 0x000000e000007945 */ /* 0x000fe60003800200 */
[----:B------:R-:W-:-:S04]  /*0440*/  FMUL R2, R0, R0 ;  /* 0x0000000000027220 */ /* 0x000fc80000400000 */
[----:B------:R-:W-:-:S04]  /*0450*/  FFMA R2, R5, R5, R2 ;  /* 0x0000000505027223 */ /* 0x000fc80000000002 */
[----:B------:R-:W-:Y:S01]  /*0460*/  VIADD R6, R2, 0xf3000000 ;  /* 0xf300000002067836 */ /* 0x000fe20000000000 */
[----:B------:R1:W2:Y:S04]  /*0470*/  MUFU.RSQ R3, R2 ;  /* 0x0000000200037308 */ /* 0x0002a80000001400 */
[----:B------:R-:W-:-:S13]  /*0480*/  ISETP.GT.U32.AND P0, PT, R6, 0x727fffff, PT ;  /* 0x727fffff0600780c */ /* 0x000fda0003f04070 */
[----:B-12---:R-:W-:Y:S05]  /*0490*/  @!P0 BRA `(.L_x_27) ;  /* 0x00000000000c8947 */ /* 0x006fea0003800000 */
[----:B------:R-:W-:-:S07]  /*04a0*/  MOV R11, 0x4c0 ;  /* 0x000004c0000b7802 */ /* 0x000fce0000000f00 */
[----:B0-----:R-:W-:Y:S05]  /*04b0*/  CALL.REL.NOINC `($__internal_0_$__cuda_sm20_sqrt_rn_f32_slowpath) ;  /* 0x0000000400187944 */ /* 0x001fea0003c00000 */
[----:B------:R-:W-:Y:S05]  /*04c0*/  BRA `(.L_x_28) ;  /* 0x0000000000107947 */ /* 0x000fea0003800000 */
.L_x_27:
[----:B------:R-:W-:Y:S01]  /*04d0*/  FMUL.FTZ R9, R2, R3 ;  /* 0x0000000302097220 */ /* 0x000fe20000410000 */
[----:B------:R-:W-:-:S03]  /*04e0*/  FMUL.FTZ R3, R3, 0.5 ;  /* 0x3f00000003037820 */ /* 0x000fc60000410000 */
[----:B------:R-:W-:-:S04]  /*04f0*/  FFMA R2, -R9, R9, R2 ;  /* 0x0000000909027223 */ /* 0x000fc80000000102 */
[----:B------:R-:W-:-:S07]  /*0500*/  FFMA R9, R2, R3, R9 ;  /* 0x0000000302097223 */ /* 0x000fce0000000009 */
.L_x_28:
[----:B------:R-:W-:Y:S05]  /*0510*/  BSYNC.RECONVERGENT B0 ;  /* 0x0000000000007941 */ /* 0x000fea0003800200 */
.L_x_26:
[----:B------:R-:W1:Y:S01]  /*0520*/  F2F.F64.F32 R2, R9 ;  /* 0x0000000900027310 */ /* 0x000e620000201800 */
[----:B------:R-:W-:Y:S01]  /*0530*/  UMOV UR4, 0xeb1c432d ;  /* 0xeb1c432d00047882 */ /* 0x000fe20000000000 */
[----:B------:R-:W-:Y:S01]  /*0540*/  UMOV UR5, 0x3f1a36e2 ;  /* 0x3f1a36e200057882 */ /* 0x000fe20000000000 */
[----:B------:R-:W-:Y:S01]  /*0550*/  BSSY.RECONVERGENT B0, `(.L_x_29) ;  /* 0x0000035000007945 */ /* 0x000fe20003800200 */
[----:B-1----:R-:W-:Y:S01]  /*0560*/  DSETP.GEU.AND P0, PT, R2, UR4, PT ;  /* 0x0000000402007e2a */ /* 0x002fe2000bf0e000 */
[----:B------:R-:W-:Y:S01]  /*0570*/  MOV R3, RZ ;  /* 0x000000ff00037202 */ /* 0x000fe20000000f00 */
[----:B------:R-:W-:-:S12]  /*0580*/  IMAD.MOV.U32 R2, RZ, RZ, 0x3f800000 ;  /* 0x3f800000ff027424 */ /* 0x000fd800078e00ff */
[----:B------:R-:W-:Y:S05]  /*0590*/  @!P0 BRA `(.L_x_30) ;  /* 0x0000000000c08947 */ /* 0x000fea0003800000 */
[----:B------:R-:W-:Y:S01]  /*05a0*/  FSETP.NEU.AND P0, PT, R7, RZ, PT ;  /* 0x000000ff0700720b */ /* 0x000fe20003f0d000 */
[----:B------:R-:W-:Y:S01]  /*05b0*/  IMAD.MOV.U32 R3, RZ, RZ, 0x3f3504f3 ;  /* 0x3f3504f3ff037424 */ /* 0x000fe200078e00ff */
[----:B------:R-:W-:-:S11]  /*05c0*/  MOV R2, 0x3f3504f3 ;  /* 0x3f3504f300027802 */ /* 0x000fd60000000f00 */
[----:B------:R-:W-:Y:S05]  /*05d0*/  @!P0 BRA `(.L_x_30) ;  /* 0x0000000000b08947 */ /* 0x000fea0003800000 */
[----:B------:R-:W1:Y:S01]  /*05e0*/  MUFU.RCP R2, R9 ;  /* 0x0000000900027308 */ /* 0x000e620000001000 */
[----:B------:R-:W-:Y:S07]  /*05f0*/  BSSY.RECONVERGENT B1, `(.L_x_31) ;  /* 0x000000c000017945 */ /* 0x000fee0003800200 */
[----:B------:R-:W2:Y:S01]  /*0600*/  FCHK P0, R0, R9 ;  /* 0x0000000900007302 */ /* 0x000ea20000000000 */
[----:B-1----:R-:W-:-:S04]  /*0610*/  FFMA R3, R2, -R9, 1 ;  /* 0x3f80000002037423 */ /* 0x002fc80000000809 */
[----:B------:R-:W-:-:S04]  /*0620*/  FFMA R3, R2, R3, R2 ;  /* 0x0000000302037223 */ /* 0x000fc80000000002 */
[----:B------:R-:W-:-:S04]  /*0630*/  FFMA R2, R0, R3, RZ ;  /* 0x0000000300027223 */ /* 0x000fc800000000ff */
[----:B------:R-:W-:-:S04]  /*0640*/  FFMA R6, R2, -R9, R0 ;  /* 0x8000000902067223 */ /* 0x000fc80000000000 */
[----:B------:R-:W-:Y:S01]  /*0650*/  FFMA R2, R3, R6, R2 ;  /* 0x0000000603027223 */ /* 0x000fe20000000002 */
[----:B--2---:R-:W-:Y:S06]  /*0660*/  @!P0 BRA `(.L_x_32) ;  /* 0x0000000000108947 */ /* 0x004fec0003800000 */
[----:B------:R-:W-:Y:S02]  /*0670*/  MOV R3, R9 ;  /* 0x0000000900037202 */ /* 0x000fe40000000f00 */
[----:B------:R-:W-:-:S07]  /*0680*/  MOV R6, 0x6a0 ;  /* 0x000006a000067802 */ /* 0x000fce0000000f00 */
[----:B0-----:R-:W-:Y:S05]  /*0690*/  CALL.REL.NOINC `($__internal_1_$__cuda_sm3x_div_rn_noftz_f32_slowpath) ;  /* 0x0000000000fc7944 */ /* 0x001fea0003c00000 */
[----:B------:R-:W-:-:S07]  /*06a0*/  IMAD.MOV.U32 R2, RZ, RZ, R0 ;  /* 0x000000ffff027224 */ /* 0x000fce00078e0000 */
.L_x_32:
[----:B------:R-:W-:Y:S05]  /*06b0*/  BSYNC.RECONVERGENT B1 ;  /* 0x0000000000017941 */ /* 0x000fea0003800200 */
.L_x_31:
[----:B------:R-:W1:Y:S01]  /*06c0*/  MUFU.RCP R0, |R7| ;  /* 0x4000000700007308 */ /* 0x000e620000001000 */
[----:B------:R-:W-:Y:S07]  /*06d0*/  BSSY.RECONVERGENT B1, `(.L_x_33) ;  /* 0x000000c000017945 */ /* 0x000fee0003800200 */
[----:B------:R-:W2:Y:S01]  /*06e0*/  FCHK P0, R7, |R7| ;  /* 0x4000000707007302 */ /* 0x000ea20000000000 */
[----:B-1----:R-:W-:-:S04]  /*06f0*/  FFMA R3, -|R7|, R0, 1 ;  /* 0x3f80000007037423 */ /* 0x002fc80000000300 */
[----:B------:R-:W-:-:S04]  /*0700*/  FFMA R0, R0, R3, R0 ;  /* 0x0000000300007223 */ /* 0x000fc80000000000 */
[----:B------:R-:W-:-:S04]  /*0710*/  FFMA R3, R7, R0, RZ ;  /* 0x0000000007037223 */ /* 0x000fc800000000ff */
[----:B------:R-:W-:-:S04]  /*0720*/  FFMA R6, -|R7|, R3, R7 ;  /* 0x0000000307067223 */ /* 0x000fc80000000307 */
[----:B------:R-:W-:Y:S01]  /*0730*/  FFMA R0, R0, R6, R3 ;  /* 0x0000000600007223 */ /* 0x000fe20000000003 */
[----:B--2---:R-:W-:Y:S06]  /*0740*/  @!P0 BRA `(.L_x_34) ;  /* 0x0000000000108947 */ /* 0x004fec0003800000 */
[----:B------:R-:W-:Y:S01]  /*0750*/  MOV R0, R7 ;  /* 0x0000000700007202 */ /* 0x000fe20000000f00 */
[----:B------:R-:W-:Y:S01]  /*0760*/  FADD R3, |R7|, -RZ ;  /* 0x800000ff07037221 */ /* 0x000fe20000000200 */
[----:B------:R-:W-:-:S07]  /*0770*/  MOV R6, 0x790 ;  /* 0x0000079000067802 */ /* 0x000fce0000000f00 */
[----:B0-----:R-:W-:Y:S05]  /*0780*/  CALL.REL.NOINC `($__internal_1_$__cuda_sm3x_div_rn_noftz_f32_slowpath) ;  /* 0x0000000000c07944 */ /* 0x001fea0003c00000 */
.L_x_34:
[----:B------:R-:W-:Y:S05]  /*0790*/  BSYNC.RECONVERGENT B1 ;  /* 0x0000000000017941 */ /* 0x000fea0003800200 */
.L_x_33:
[----:B------:R-:W1:Y:S01]  /*07a0*/  MUFU.RCP R6, R9 ;  /* 0x0000000900067308 */ /* 0x000e620000001000 */
[----:B------:R-:W-:Y:S01]  /*07b0*/  FMUL R8, R5, R0 ;  /* 0x0000000005087220 */ /* 0x000fe20000400000 */
[----:B------:R-:W-:Y:S06]  /*07c0*/  BSSY.RECONVERGENT B1, `(.L_x_30) ;  /* 0x000000d000017945 */ /* 0x000fec0003800200 */
[----:B------:R-:W2:Y:S01]  /*07d0*/  FCHK P0, R8, R9 ;  /* 0x0000000908007302 */ /* 0x000ea20000000000 */
[----:B-1----:R-:W-:-:S04]  /*07e0*/  FFMA R3, R6, -R9, 1 ;  /* 0x3f80000006037423 */ /* 0x002fc80000000809 */
[----:B------:R-:W-:-:S04]  /*07f0*/  FFMA R0, R6, R3, R6 ;  /* 0x0000000306007223 */ /* 0x000fc80000000006 */
[----:B------:R-:W-:-:S04]  /*0800*/  FFMA R3, R0, R8, RZ ;  /* 0x0000000800037223 */ /* 0x000fc800000000ff */
[----:B------:R-:W-:-:S04]  /*0810*/  FFMA R6, R3, -R9, R8 ;  /* 0x8000000903067223 */ /* 0x000fc80000000008 */
[----:B------:R-:W-:Y:S01]  /*0820*/  FFMA R3, R0, R6, R3 ;  /* 0x0000000600037223 */ /* 0x000fe20000000003 */
[----:B--2---:R-:W-:Y:S06]  /*0830*/  @!P0 BRA `(.L_x_35) ;  /* 0x0000000000148947 */ /* 0x004fec0003800000 */
[----:B------:R-:W-:Y:S01]  /*0840*/  IMAD.MOV.U32 R0, RZ, RZ, R8 ;  /* 0x000000ffff007224 */ /* 0x000fe200078e0008 */
[----:B------:R-:W-:Y:S02]  /*0850*/  MOV R3, R9 ;  /* 0x0000000900037202 */ /* 0x000fe40000000f00 */
[----:B------:R-:W-:-:S07]  /*0860*/  MOV R6, 0x880 ;  /* 0x0000088000067802 */ /* 0x000fce0000000f00 */
[----:B0-----:R-:W-:Y:S05]  /*0870*/  CALL.REL.NOINC `($__internal_1_$__cuda_sm3x_div_rn_noftz_f32_slowpath) ;  /* 0x0000000000847944 */ /* 0x001fea0003c00000 */
[----:B------:R-:W-:-:S07]  /*0880*/  IMAD.MOV.U32 R3, RZ, RZ, R0 ;  /* 0x000000ffff037224 */ /* 0x000fce00078e0000 */
.L_x_35:
[----:B------:R-:W-:Y:S05]  /*0890*/  BSYNC.RECONVERGENT B1 ;  /* 0x0000000000017941 */ /* 0x000fea0003800200 */
.L_x_30:
[----:B------:R-:W-:Y:S05]  /*08a0*/  BSYNC.RECONVERGENT B0 ;  /* 0x0000000000007941 */ /* 0x000fea0003800200 */
.L_x_29:
[----:B------:R-:W1:Y:S08]  /*08b0*/  LDC.64 R6, c[0x0][0x398] ;  /* 0x0000e600ff067b82 */ /* 0x000e700000000a00 */
[----:B------:R-:W2:Y:S01]  /*08c0*/  LDC.64 R8, c[0x0][0x390] ;  /* 0x0000e400ff087b82 */ /* 0x000ea20000000a00 */
[----:B-1----:R-:W-:-:S05]  /*08d0*/  IMAD.WIDE.U32 R6, R4, 0x4, R6 ;  /* 0x0000000404067825 */ /* 0x002fca00078e0006 */
[----:B------:R-:W-:Y:S01]  /*08e0*/  STG.E desc[UR36][R6.64], R2 ;  /* 0x0000000206007986 */ /* 0x000fe2000c101924 */
[----:B--2---:R-:W-:-:S05]  /*08f0*/  IMAD.WIDE.U32 R4, R4, 0x4, R8 ;  /* 0x0000000404047825 */ /* 0x004fca00078e0008 */
[----:B------:R-:W-:Y:S01]  /*0900*/  STG.E desc[UR36][R4.64], R3 ;  /* 0x0000000304007986 */ /* 0x000fe2000c101924 */
[----:B------:R-:W-:Y:S05]  /*0910*/  EXIT ;  /* 0x000000000000794d */ /* 0x000fea0003800000 */
        .weak           $__internal_0_$__cuda_sm20_sqrt_rn_f32_slowpath
        .type           $__internal_0_$__cuda_sm20_sqrt_rn_f32_slowpath,@function
        .size           $__internal_0_$__cuda_sm20_sqrt_rn_f32_slowpath,($__internal_1_$__cuda_sm3x_div_rn_noftz_f32_slowpath - $__internal_0_$__cuda_sm20_sqrt_rn_f32_slowpath)
$__internal_0_$__cuda_sm20_sqrt_rn_f32_slowpath:
[----:B------:R-:W-:-:S13]  /*0920*/  LOP3.LUT P0, RZ, R2, 0x7fffffff, RZ, 0xc0, !PT ;  /* 0x7fffffff02ff7812 */ /* 0x000fda000780c0ff */
[----:B------:R-:W-:Y:S01]  /*0930*/  @!P0 MOV R3, R2 ;  /* 0x0000000200038202 */ /* 0x000fe20000000f00 */
[----:B------:R-:W-:Y:S06]  /*0940*/  @!P0 BRA `(.L_x_36) ;  /* 0x0000000000408947 */ /* 0x000fec0003800000 */
[----:B------:R-:W-:-:S13]  /*0950*/  FSETP.GEU.FTZ.AND P0, PT, R2, RZ, PT ;  /* 0x000000ff0200720b */ /* 0x000fda0003f1e000 */
[----:B------:R-:W-:Y:S01]  /*0960*/  @!P0 IMAD.MOV.U32 R3, RZ, RZ, 0x7fffffff ;  /* 0x7fffffffff038424 */ /* 0x000fe200078e00ff */
[----:B------:R-:W-:Y:S06]  /*0970*/  @!P0 BRA `(.L_x_36) ;  /* 0x0000000000348947 */ /* 0x000fec0003800000 */
[----:B------:R-:W-:-:S13]  /*0980*/  FSETP.GTU.FTZ.AND P0, PT, |R2|, +INF , PT ;  /* 0x7f8000000200780b */ /* 0x000fda0003f1c200 */
[----:B------:R-:W-:Y:S01]  /*0990*/  @P0 FADD.FTZ R3, R2, 1 ;  /* 0x3f80000002030421 */ /* 0x000fe20000010000 */
[----:B------:R-:W-:Y:S06]  /*09a0*/  @P0 BRA `(.L_x_36) ;  /* 0x0000000000280947 */ /* 0x000fec0003800000 */
[----:B------:R-:W-:-:S13]  /*09b0*/  FSETP.NEU.FTZ.AND P0, PT, |R2|, +INF , PT ;  /* 0x7f8000000200780b */ /* 0x000fda0003f1d200 */
[----:B------:R-:W-:-:S04]  /*09c0*/  @P0 FFMA R6, R2, 1.84467440737095516160e+19, RZ ;  /* 0x5f80000002060823 */ /* 0x000fc800000000ff */
[----:B------:R-:W0:Y:S02]  /*09d0*/  @P0 MUFU.RSQ R3, R6 ;  /* 0x0000000600030308 */ /* 0x000e240000001400 */
[----:B0-----:R-:W-:Y:S01]  /*09e0*/  @P0 FMUL.FTZ R9, R6, R3 ;  /* 0x0000000306090220 */ /* 0x001fe20000410000 */
[----:B------:R-:W-:Y:S01]  /*09f0*/  @P0 FMUL.FTZ R10, R3, 0.5 ;  /* 0x3f000000030a0820 */ /* 0x000fe20000410000 */
[----:B------:R-:W-:Y:S02]  /*0a00*/  @!P0 MOV R3, R2 ;  /* 0x0000000200038202 */ /* 0x000fe40000000f00 */
[----:B------:R-:W-:-:S04]  /*0a10*/  @P0 FADD.FTZ R8, -R9, -RZ ;  /* 0x800000ff09080221 */ /* 0x000fc80000010100 */
[----:B------:R-:W-:-:S04]  /*0a20*/  @P0 FFMA R8, R9, R8, R6 ;  /* 0x0000000809080223 */ /* 0x000fc80000000006 */
[----:B------:R-:W-:-:S04]  /*0a30*/  @P0 FFMA R8, R8, R10, R9 ;  /* 0x0000000a08080223 */ /* 0x000fc80000000009 */
[----:B------:R-:W-:-:S07]  /*0a40*/  @P0 FMUL.FTZ R3, R8, 2.3283064365386962891e-10 ;  /* 0x2f80000008030820 */ /* 0x000fce0000410000 */
.L_x_36:
[----:B------:R-:W-:Y:S01]  /*0a50*/  IMAD.MOV.U32 R9, RZ, RZ, R3 ;  /* 0x000000ffff097224 */ /* 0x000fe200078e0003 */
[----:B------:R-:W-:Y:S01]  /*0a60*/  MOV R2, R11 ;  /* 0x0000000b00027202 */ /* 0x000fe20000000f00 */
[----:B------:R-:W-:-:S04]  /*0a70*/  IMAD.MOV.U32 R3, RZ, RZ, 0x0 ;  /* 0x00000000ff037424 */ /* 0x000fc800078e00ff */
[----:B------:R-:W-:Y:S05]  /*0a80*/  RET.REL.NODEC R2 `(_Z21kernel_compute_paramsPfiiS_S_Pi) ;  /* 0xfffffff4025c7950 */ /* 0x000fea0003c3ffff */
        .weak           $__internal_1_$__cuda_sm3x_div_rn_noftz_f32_slowpath
        .type           $__internal_1_$__cuda_sm3x_div_rn_noftz_f32_slowpath,@function
        .size           $__internal_1_$__cuda_sm3x_div_rn_noftz_f32_slowpath,(.L_x_67 - $__internal_1_$__cuda_sm3x_div_rn_noftz_f32_slowpath)
$__internal_1_$__cuda_sm3x_div_rn_noftz_f32_slowpath:
[----:B------:R-:W-:Y:S01]  /*0a90*/  SHF.R.U32.HI R10, RZ, 0x17, R3 ;  /* 0x00000017ff0a7819 */ /* 0x000fe20000011603 */
[----:B------:R-:W-:Y:S01]  /*0aa0*/  BSSY.RECONVERGENT B2, `(.L_x_37) ;  /* 0x0000062000027945 */ /* 0x000fe20003800200 */
[----:B------:R-:W-:Y:S02]  /*0ab0*/  SHF.R.U32.HI R8, RZ, 0x17, R0 ;  /* 0x00000017ff087819 */ /* 0x000fe40000011600 */
[----:B------:R-:W-:Y:S02]  /*0ac0*/  LOP3.LUT R14, R10, 0xff, RZ, 0xc0, !PT ;  /* 0x000000ff0a0e7812 */ /* 0x000fe400078ec0ff */
[----:B------:R-:W-:Y:S02]  /*0ad0*/  LOP3.LUT R12, R8, 0xff, RZ, 0xc0, !PT ;  /* 0x000000ff080c7812 */ /* 0x000fe400078ec0ff */
[----:B------:R-:W-:-:S03]  /*0ae0*/  IADD3 R11, PT, PT, R14, -0x1, RZ ;  /* 0xffffffff0e0b7810 */ /* 0x000fc60007ffe0ff */
[----:B------:R-:W-:Y:S01]  /*0af0*/  VIADD R10, R12, 0xffffffff ;  /* 0xffffffff0c0a7836 */ /* 0x000fe20000000000 */
[----:B------:R-:W-:-:S04]  /*0b00*/  ISETP.GT.U32.AND P0, PT, R11, 0xfd, PT ;  /* 0x000000fd0b00780c */ /* 0x000fc80003f04070 */
[----:B------:R-:W-:-:S13]  /*0b10*/  ISETP.GT.U32.OR P0, PT, R10, 0xfd, P0 ;  /* 0x000000fd0a00780c */ /* 0x000fda0000704470 */
[----:B------:R-:W-:Y:S01]  /*0b20*/  @!P0 MOV R8, RZ ;  /* 0x000000ff00088202 */ /* 0x000fe20000000f00 */
[----:B------:R-:W-:Y:S06]  /*0b30*/  @!P0 BRA `(.L_x_38) ;  /* 0x00000000005c8947 */ /* 0x000fec0003800000 */
[----:B------:R-:W-:Y:S02]  /*0b40*/  FSETP.GTU.FTZ.AND P0, PT, |R0|, +INF , PT ;  /* 0x7f8000000000780b */ /* 0x000fe40003f1c200 */
[----:B------:R-:W-:-:S04]  /*0b50*/  FSETP.GTU.FTZ.AND P1, PT, |R3|, +INF , PT ;  /* 0x7f8000000300780b */ /* 0x000fc80003f3c200 */
[----:B------:R-:W-:-:S13]  /*0b60*/  PLOP3.LUT P0, PT, P0, P1, PT, 0xf8, 0x8f ;  /* 0x00000000008f781c */ /* 0x000fda0000703f70 */
[----:B------:R-:W-:Y:S05]  /*0b70*/  @P0 BRA `(.L_x_39) ;  /* 0x00000004004c0947 */ /* 0x000fea0003800000 */
[----:B------:R-:W-:-:S13]  /*0b80*/  LOP3.LUT P0, RZ, R3, 0x7fffffff, R0, 0xc8, !PT ;  /* 0x7fffffff03ff7812 */ /* 0x000fda000780c800 */
[----:B------:R-:W-:Y:S05]  /*0b90*/  @!P0 BRA `(.L_x_40) ;  /* 0x00000004003c8947 */ /* 0x000fea0003800000 */
[C---:B------:R-:W-:Y:S02]  /*0ba0*/  FSETP.NEU.FTZ.AND P2, PT, |R0|.reuse, +INF , PT ;  /* 0x7f8000000000780b */ /* 0x040fe40003f5d200 */
[----:B------:R-:W-:Y:S02]  /*0bb0*/  FSETP.NEU.FTZ.AND P1, PT, |R3|, +INF , PT ;  /* 0x7f8000000300780b */ /* 0x000fe40003f3d200 */
[----:B------:R-:W-:-:S11]  /*0bc0*/  FSETP.NEU.FTZ.AND P0, PT, |R0|, +INF , PT ;  /* 0x7f8000000000780b */ /* 0x000fd60003f1d200 */
[----:B------:R-:W-:Y:S05]  /*0bd0*/  @!P1 BRA !P2, `(.L_x_40) ;  /* 0x00000004002c9947 */ /* 0x000fea0005000000 */
[----:B------:R-:W-:-:S04]  /*0be0*/  LOP3.LUT P2, RZ, R0, 0x7fffffff, RZ, 0xc0, !PT ;  /* 0x7fffffff00ff7812 */ /* 0x000fc8000784c0ff */
[----:B------:R-:W-:-:S13]  /*0bf0*/  PLOP3.LUT P1, PT, P1, P2, PT, 0x2f, 0xf2 ;  /* 0x0000000000f2781c */ /* 0x000fda0000f24577 */
[----:B------:R-:W-:Y:S05]  /*0c00*/  @P1 BRA `(.L_x_41) ;  /* 0x0000000400181947 */ /* 0x000fea0003800000 */
[----:B------:R-:W-:-:S04]  /*0c10*/  LOP3.LUT P1, RZ, R3, 0x7fffffff, RZ, 0xc0, !PT ;  /* 0x7fffffff03ff7812 */ /* 0x000fc8000782c0ff */
[----:B------:R-:W-:-:S13]  /*0c20*/  PLOP3.LUT P0, PT, P0, P1, PT, 0x2f, 0xf2 ;  /* 0x0000000000f2781c */ /* 0x000fda0000702577 */
[----:B------:R-:W-:Y:S05]  /*0c30*/  @P0 BRA `(.L_x_42) ;  /* 0x0000000400000947 */ /* 0x000fea0003800000 */
[----:B------:R-:W-:Y:S02]  /*0c40*/  ISETP.GE.AND P0, PT, R10, RZ, PT ;  /* 0x000000ff0a00720c */ /* 0x000fe40003f06270 */
[----:B------:R-:W-:-:S11]  /*0c50*/  ISETP.GE.AND P1, PT, R11, RZ, PT ;  /* 0x000000ff0b00720c */ /* 0x000fd60003f26270 */
[----:B------:R-:W-:Y:S01]  /*0c60*/  @P0 IMAD.MOV.U32 R8, RZ, RZ, RZ ;  /* 0x000000ffff080224 */ /* 0x000fe200078e00ff */
[----:B------:R-:W-:Y:S01]  /*0c70*/  @!P0 MOV R8, 0xffffffc0 ;  /* 0xffffffc000088802 */ /* 0x000fe20000000f00 */
[----:B------:R-:W-:Y:S01]  /*0c80*/  @!P0 FFMA R0, R0, 1.84467440737095516160e+19, RZ ;  /* 0x5f80000000008823 */ /* 0x000fe200000000ff */
[----:B------:R-:W-:-:S03]  /*0c90*/  @!P1 FFMA R3, R3, 1.84467440737095516160e+19, RZ ;  /* 0x5f80000003039823 */ /* 0x000fc600000000ff */
[----:B------:R-:W-:-:S07]  /*0ca0*/  @!P1 VIADD R8, R8, 0x40 ;  /* 0x0000004008089836 */ /* 0x000fce0000000000 */
.L_x_38:
[----:B------:R-:W-:Y:S01]  /*0cb0*/  LEA R10, R14, 0xc0800000, 0x17 ;  /* 0xc08000000e0a7811 */ /* 0x000fe200078eb8ff */
[----:B------:R-:W-:Y:S03]  /*0cc0*/  BSSY.RECONVERGENT B3, `(.L_x_43) ;  /* 0x0000036000037945 */ /* 0x000fe60003800200 */
[----:B------:R-:W-:Y:S02]  /*0cd0*/  IADD3 R10, PT, PT, -R10, R3, RZ ;  /* 0x000000030a0a7210 */ /* 0x000fe40007ffe1ff */
[----:B------:R-:W-:Y:S02]  /*0ce0*/  IADD3 R3, PT, PT, R12, -0x7f, RZ ;  /* 0xffffff810c037810 */ /* 0x000fe40007ffe0ff */
[----:B------:R-:W0:Y:S01]  /*0cf0*/  MUFU.RCP R11, R10 ;  /* 0x0000000a000b7308 */ /* 0x000e220000001000 */
[----:B------:R-:W-:Y:S02]  /*0d00*/  FADD.FTZ R13, -R10, -RZ ;  /* 0x800000ff0a0d7221 */ /* 0x000fe40000010100 */
[----:B------:R-:W-:-:S02]  /*0d10*/  IMAD R0, R3, -0x800000, R0 ;  /* 0xff80000003007824 */ /* 0x000fc400078e0200 */
[----:B0-----:R-:W-:-:S04]  /*0d20*/  FFMA R12, R11, R13, 1 ;  /* 0x3f8000000b0c7423 */ /* 0x001fc8000000000d */
[----:B------:R-:W-:-:S04]  /*0d30*/  FFMA R16, R11, R12, R11 ;  /* 0x0000000c0b107223 */ /* 0x000fc8000000000b */
[----:B------:R-:W-:-:S04]  /*0d40*/  FFMA R11, R0, R16, RZ ;  /* 0x00000010000b7223 */ /* 0x000fc800000000ff */
[----:B------:R-:W-:-:S04]  /*0d50*/  FFMA R12, R13, R11, R0 ;  /* 0x0000000b0d0c7223 */ /* 0x000fc80000000000 */
[----:B------:R-:W-:Y:S01]  /*0d60*/  FFMA R15, R16, R12, R11 ;  /* 0x0000000c100f7223 */ /* 0x000fe2000000000b */
[----:B------:R-:W-:-:S03]  /*0d70*/  IADD3 R11, PT, PT, R3, 0x7f, -R14 ;  /* 0x0000007f030b7810 */ /* 0x000fc60007ffe80e */
[----:B------:R-:W-:Y:S02]  /*0d80*/  FFMA R12, R13, R15, R0 ;  /* 0x0000000f0d0c7223 */ /* 0x000fe40000000000 */
[----:B------:R-:W-:Y:S02]  /*0d90*/  IMAD.IADD R11, R11, 0x1, R8 ;  /* 0x000000010b0b7824 */ /* 0x000fe400078e0208 */
[----:B------:R-:W-:-:S05]  /*0da0*/  FFMA R0, R16, R12, R15 ;  /* 0x0000000c10007223 */ /* 0x000fca000000000f */
[----:B------:R-:W-:-:S04]  /*0db0*/  SHF.R.U32.HI R3, RZ, 0x17, R0 ;  /* 0x00000017ff037819 */ /* 0x000fc80000011600 */
[----:B------:R-:W-:-:S04]  /*0dc0*/  LOP3.LUT R3, R3, 0xff, RZ, 0xc0, !PT ;  /* 0x000000ff03037812 */ /* 0x000fc800078ec0ff */
[----:B------:R-:W-:-:S04]  /*0dd0*/  IADD3 R13, PT, PT, R3, R11, RZ ;  /* 0x0000000b030d7210 */ /* 0x000fc80007ffe0ff */
[----:B------:R-:W-:-:S04]  /*0de0*/  IADD3 R3, PT, PT, R13, -0x1, RZ ;  /* 0xffffffff0d037810 */ /* 0x000fc80007ffe0ff */
[----:B------:R-:W-:-:S13]  /*0df0*/  ISETP.GE.U32.AND P0, PT, R3, 0xfe, PT ;  /* 0x000000fe0300780c */ /* 0x000fda0003f06070 */
[----:B------:R-:W-:Y:S05]  /*0e00*/  @!P0 BRA `(.L_x_44) ;  /* 0x0000000000808947 */ /* 0x000fea0003800000 */
[----:B------:R-:W-:-:S13]  /*0e10*/  ISETP.GT.AND P0, PT, R13, 0xfe, PT ;  /* 0x000000fe0d00780c */ /* 0x000fda0003f04270 */
[----:B------:R-:W-:Y:S05]  /*0e20*/  @P0 BRA `(.L_x_45) ;  /* 0x00000000006c0947 */ /* 0x000fea0003800000 */
[----:B------:R-:W-:-:S13]  /*0e30*/  ISETP.GE.AND P0, PT, R13, 0x1, PT ;  /* 0x000000010d00780c */ /* 0x000fda0003f06270 */
[----:B------:R-:W-:Y:S05]  /*0e40*/  @P0 BRA `(.L_x_46) ;  /* 0x0000000000740947 */ /* 0x000fea0003800000 */
[----:B------:R-:W-:Y:S02]  /*0e50*/  ISETP.GE.AND P0, PT, R13, -0x18, PT ;  /* 0xffffffe80d00780c */ /* 0x000fe40003f06270 */
[----:B------:R-:W-:-:S11]  /*0e60*/  LOP3.LUT R0, R0, 0x80000000, RZ, 0xc0, !PT ;  /* 0x8000000000007812 */ /* 0x000fd600078ec0ff */
[----:B------:R-:W-:Y:S05]  /*0e70*/  @!P0 BRA `(.L_x_46) ;  /* 0x0000000000688947 */ /* 0x000fea0003800000 */
[CCC-:B------:R-:W-:Y:S01]  /*0e80*/  FFMA.RZ R3, R16.reuse, R12.reuse, R15.reuse ;  /* 0x0000000c10037223 */ /* 0x1c0fe2000000c00f */
[C---:B------:R-:W-:Y:S02]  /*0e90*/  VIADD R11, R13.reuse, 0x20 ;  /* 0x000000200d0b7836 */ /* 0x040fe40000000000 */
[CCC-:B------:R-:W-:Y:S01]  /*0ea0*/  FFMA.RM R8, R16.reuse, R12.reuse, R15.reuse ;  /* 0x0000000c10087223 */ /* 0x1c0fe2000000400f */
[----:B------:R-:W-:Y:S02]  /*0eb0*/  ISETP.NE.AND P2, PT, R13, RZ, PT ;  /* 0x000000ff0d00720c */ /* 0x000fe40003f45270 */
[----:B------:R-:W-:Y:S01]  /*0ec0*/  LOP3.LUT R10, R3, 0x7fffff, RZ, 0xc0, !PT ;  /* 0x007fffff030a7812 */ /* 0x000fe200078ec0ff */
[----:B------:R-:W-:Y:S01]  /*0ed0*/  FFMA.RP R3, R16, R12, R15 ;  /* 0x0000000c10037223 */ /* 0x000fe2000000800f */
[----:B------:R-:W-:Y:S02]  /*0ee0*/  ISETP.NE.AND P1, PT, R13, RZ, PT ;  /* 0x000000ff0d00720c */ /* 0x000fe40003f25270 */
[----:B------:R-:W-:-:S02]  /*0ef0*/  LOP3.LUT R10, R10, 0x800000, RZ, 0xfc, !PT ;  /* 0x008000000a0a7812 */ /* 0x000fc400078efcff */
[----:B------:R-:W-:Y:S02]  /*0f00*/  IADD3 R12, PT, PT, -R13, RZ, RZ ;  /* 0x000000ff0d0c7210 */ /* 0x000fe40007ffe1ff */
[----:B------:R-:W-:Y:S02]  /*0f10*/  SHF.L.U32 R11, R10, R11, RZ ;  /* 0x0000000b0a0b7219 */ /* 0x000fe400000006ff */
[----:B------:R-:W-:Y:S02]  /*0f20*/  FSETP.NEU.FTZ.AND P0, PT, R3, R8, PT ;  /* 0x000000080300720b */ /* 0x000fe40003f1d000 */
[----:B------:R-:W-:Y:S02]  /*0f30*/  SEL R3, R12, RZ, P2 ;  /* 0x000000ff0c037207 */ /* 0x000fe40001000000 */
[----:B------:R-:W-:Y:S02]  /*0f40*/  ISETP.NE.AND P1, PT, R11, RZ, P1 ;  /* 0x000000ff0b00720c */ /* 0x000fe40000f25270 */
[----:B------:R-:W-:-:S02]  /*0f50*/  SHF.R.U32.HI R3, RZ, R3, R10 ;  /* 0x00000003ff037219 */ /* 0x000fc4000001160a */
[----:B------:R-:W-:Y:S02]  /*0f60*/  PLOP3.LUT P0, PT, P0, P1, PT, 0xf8, 0x8f ;  /* 0x00000000008f781c */ /* 0x000fe40000703f70 */
[----:B------:R-:W-:Y:S02]  /*0f70*/  SHF.R.U32.HI R11, RZ, 0x1, R3 ;  /* 0x00000001ff0b7819 */ /* 0x000fe40000011603 */
[----:B------:R-:W-:-:S04]  /*0f80*/  SEL R8, RZ, 0x1, !P0 ;  /* 0x00000001ff087807 */ /* 0x000fc80004000000 */
[----:B------:R-:W-:-:S04]  /*0f90*/  LOP3.LUT R8, R8, 0x1, R11, 0xf8, !PT ;  /* 0x0000000108087812 */ /* 0x000fc800078ef80b */
[----:B------:R-:W-:-:S04]  /*0fa0*/  LOP3.LUT R8, R8, R3, RZ, 0xc0, !PT ;  /* 0x0000000308087212 */ /* 0x000fc800078ec0ff */
[----:B------:R-:W-:-:S04]  /*0fb0*/  IADD3 R11, PT, PT, R11, R8, RZ ;  /* 0x000000080b0b7210 */ /* 0x000fc80007ffe0ff */
[----:B------:R-:W-:Y:S01]  /*0fc0*/  LOP3.LUT R0, R11, R0, RZ, 0xfc, !PT ;  /* 0x000000000b007212 */ /* 0x000fe200078efcff */
[----:B------:R-:W-:Y:S06]  /*0fd0*/  BRA `(.L_x_46) ;  /* 0x0000000000107947 */ /* 0x000fec0003800000 */
.L_x_45:
[----:B------:R-:W-:-:S04]  /*0fe0*/  LOP3.LUT R0, R0, 0x80000000, RZ, 0xc0, !PT ;  /* 0x8000000000007812 */ /* 0x000fc800078ec0ff */
[----:B------:R-:W-:Y:S01]  /*0ff0*/  LOP3.LUT R0, R0, 0x7f800000, RZ, 0xfc, !PT ;  /* 0x7f80000000007812 */ /* 0x000fe200078efcff */
[----:B------:R-:W-:Y:S06]  /*1000*/  BRA `(.L_x_46) ;  /* 0x0000000000047947 */ /* 0x000fec0003800000 */
.L_x_44:
[----:B------:R-:W-:-:S07]  /*1010*/  IMAD R0, R11, 0x800000, R0 ;  /* 0x008000000b007824 */ /* 0x000fce00078e0200 */
.L_x_46:
[----:B------:R-:W-:Y:S05]  /*1020*/  BSYNC.RECONVERGENT B3 ;  /* 0x0000000000037941 */ /* 0x000fea0003800200 */
.L_x_43:
[----:B------:R-:W-:Y:S05]  /*1030*/  BRA `(.L_x_47) ;  /* 0x0000000000207947 */ /* 0x000fea0003800000 */
.L_x_42:
[----:B------:R-:W-:-:S04]  /*1040*/  LOP3.LUT R0, R3, 0x80000000, R0, 0x48, !PT ;  /* 0x8000000003007812 */ /* 0x000fc800078e4800 */
[----:B------:R-:W-:Y:S01]  /*1050*/  LOP3.LUT R0, R0, 0x7f800000, RZ, 0xfc, !PT ;  /* 0x7f80000000007812 */ /* 0x000fe200078efcff */
[----:B------:R-:W-:Y:S06]  /*1060*/  BRA `(.L_x_47) ;  /* 0x0000000000147947 */ /* 0x000fec0003800000 */
.L_x_41:
[----:B------:R-:W-:Y:S01]  /*1070*/  LOP3.LUT R0, R3, 0x80000000, R0, 0x48, !PT ;  /* 0x8000000003007812 */ /* 0x000fe200078e4800 */
[----:B------:R-:W-:Y:S06]  /*1080*/  BRA `(.L_x_47) ;  /* 0x00000000000c7947 */ /* 0x000fec0003800000 */
.L_x_40:
[----:B------:R-:W0:Y:S01]  /*1090*/  MUFU.RSQ R0, -QNAN ;  /* 0xffc0000000007908 */ /* 0x000e220000001400 */
[----:B------:R-:W-:Y:S05]  /*10a0*/  BRA `(.L_x_47) ;  /* 0x0000000000047947 */ /* 0x000fea0003800000 */
.L_x_39:
[----:B------:R-:W-:-:S07]  /*10b0*/  FADD.FTZ R0, R0, R3 ;  /* 0x0000000300007221 */ /* 0x000fce0000010000 */
.L_x_47:
[----:B------:R-:W-:Y:S05]  /*10c0*/  BSYNC.RECONVERGENT B2 ;  /* 0x0000000000027941 */ /* 0x000fea0003800200 */
.L_x_37:
[----:B------:R-:W-:Y:S01]  /*10d0*/  HFMA2 R11, -RZ, RZ, 0, 0 ;  /* 0x00000000ff0b7431 */ /* 0x000fe200000001ff */
[----:B------:R-:W-:-:S04]  /*10e0*/  MOV R10, R6 ;  /* 0x00000006000a7202 */ /* 0x000fc80000000f00 */
[----:B0-----:R-:W-:Y:S05]  /*10f0*/  RET.REL.NODEC R10 `(_Z21kernel_compute_paramsPfiiS_S_Pi) ;  /* 0xffffffec0ac07950 */ /* 0x001fea0003c3ffff */
.L_x_48:
        /* <DEDUP_REMOVED lines=16> */
.L_x_67:


//--------------------- .text._Z23kernel_compute_fmappingiPiS_ --------------------------
	.section	.text._Z23kernel_compute_fmappingiPiS_,"ax",@progbits
	.align	128
        .global         _Z23kernel_compute_fmappingiPiS_
        .type           _Z23kernel_compute_fmappingiPiS_,@function
        .size           _Z23kernel_compute_fmappingiPiS_,(.L_x_74 - _Z23kernel_compute_fmappingiPiS_)
        .other          _Z23kernel_compute_fmappingiPiS_,@"STO_CUDA_ENTRY STV_DEFAULT"
_Z23kernel_compute_fmappingiPiS_:
.text._Z23kernel_compute_fmappingiPiS_:
[----:B------:R-:W-:Y:S01]  /*0000*/  LDC R1, c[0x0][0x37c] ;  /* 0x0000df00ff017b82 */ /* 0x000fe20000000800 */
[----:B------:R-:W0:Y:S07]  /*0010*/  S2R R8, SR_TID.X ;  /* 0x0000000000087919 */ /* 0x000e2e0000002100 */
[----:B------:R-:W1:Y:S01]  /*0020*/  S2UR UR4, SR_CTAID.X ;  /* 0x00000000000479c3 */ /* 0x000e620000002500 */
[----:B------:R-:W2:Y:S07]  /*0030*/  LDCU.64 UR10, c[0x0][0x358] ;  /* 0x00006b00ff0a77ac */ /* 0x000eae0008000a00 */
[----:B------:R-:W1:Y:S08]  /*0040*/  LDC R16, c[0x0][0x380] ;  /* 0x0000e000ff107b82 */ /* 0x000e700000000800 */
[----:B------:R-:W3:Y:S01]  /*0050*/  LDC.64 R4, c[0x0][0x388] ;  /* 0x0000e200ff047b82 */ /* 0x000ee20000000a00 */
[----:B-1----:R-:W-:-:S04]  /*0060*/  IMAD R17, R16, UR4, RZ ;  /* 0x0000000410117c24 */ /* 0x002fc8000f8e02ff */
[----:B0-----:R-:W-:-:S04]  /*0070*/  IMAD R3, R8, 0x2, R17 ;  /* 0x0000000208037824 */ /* 0x001fc800078e0211 */
[C---:B------:R-:W-:Y:S02]  /*0080*/  VIADD R7, R3.reuse, 0x1 ;  /* 0x0000000103077836 */ /* 0x040fe40000000000 */
[----:B---3--:R-:W-:-:S04]  /*0090*/  IMAD.WIDE.U32 R2, R3, 0x4, R4 ;  /* 0x0000000403027825 */ /* 0x008fc800078e0004 */
[----:B------:R-:W-:Y:S02]  /*00a0*/  IMAD.WIDE.U32 R4, R7, 0x4, R4 ;  /* 0x0000000407047825 */ /* 0x000fe400078e0004 */
[----:B--2---:R-:W2:Y:S04]  /*00b0*/  LDG.E R7, desc[UR10][R2.64] ;  /* 0x0000000a02077981 */ /* 0x004ea8000c1e1900 */
[----:B------:R-:W3:Y:S01]  /*00c0*/  LDG.E R6, desc[UR10][R4.64] ;  /* 0x0000000a04067981 */ /* 0x000ee2000c1e1900 */
[----:B------:R-:W0:Y:S01]  /*00d0*/  S2UR UR5, SR_CgaCtaId ;  /* 0x00000000000579c3 */ /* 0x000e220000008800 */
[----:B------:R-:W-:Y:S01]  /*00e0*/  UMOV UR4, 0x400 ;  /* 0x0000040000047882 */ /* 0x000fe20000000000 */
[----:B------:R-:W-:-:S04]  /*00f0*/  ISETP.GE.AND P0, PT, R16, 0x2, PT ;  /* 0x000000021000780c */ /* 0x000fc80003f06270 */
[----:B------:R-:W-:Y:S01]  /*0100*/  ISETP.NE.OR P0, PT, R8, RZ, !P0 ;  /* 0x000000ff0800720c */ /* 0x000fe20004705670 */
[----:B0-----:R-:W-:-:S06]  /*0110*/  ULEA UR5, UR5, UR4, 0x18 ;  /* 0x0000000405057291 */ /* 0x001fcc000f8ec0ff */
[----:B------:R-:W-:-:S05]  /*0120*/  LEA R18, R16, UR5, 0x2 ;  /* 0x0000000510127c11 */ /* 0x000fca000f8e10ff */
[C---:B------:R-:W-:Y:S01]  /*0130*/  IMAD R0, R8.reuse, 0x8, R18 ;  /* 0x0000000808007824 */ /* 0x040fe200078e0212 */
[----:B------:R-:W-:-:S04]  /*0140*/  LEA R8, R8, UR5, 0x3 ;  /* 0x0000000508087c11 */ /* 0x000fc8000f8e18ff */
[----:B--2---:R0:W-:Y:S04]  /*0150*/  STS [R0], R7 ;  /* 0x0000000700007388 */ /* 0x0041e80000000800 */
[----:B---3--:R0:W-:Y:S04]  /*0160*/  STS [R0+0x4], R6 ;  /* 0x0000040600007388 */ /* 0x0081e80000000800 */
[----:B------:R0:W-:Y:S01]  /*0170*/  STS.64 [R8], R6 ;  /* 0x0000000608007388 */ /* 0x0001e20000000a00 */
[----:B------:R-:W-:Y:S05]  /*0180*/  @P0 EXIT ;  /* 0x000000000000094d */ /* 0x000fea0003800000 */
[----:B------:R-:W-:Y:S01]  /*0190*/  SHF.R.U32.HI R16, RZ, 0x1, R16 ;  /* 0x00000001ff107819 */ /* 0x000fe20000011610 */
[----:B------:R-:W-:-:S03]  /*01a0*/  UMOV UR4, URZ ;  /* 0x000000ff00047c82 */ /* 0x000fc60008000000 */
[C---:B0-----:R-:W-:Y:S02]  /*01b0*/  LOP3.LUT R0, R16.reuse, 0x3ffffffc, RZ, 0xc0, !PT ;  /* 0x3ffffffc10007812 */ /* 0x041fe400078ec0ff */
[----:B------:R-:W-:-:S03]  /*01c0*/  LOP3.LUT R16, R16, 0x3, RZ, 0xc0, !PT ;  /* 0x0000000310107812 */ /* 0x000fc600078ec0ff */
[----:B------:R-:W-:-:S07]  /*01d0*/  IMAD.MOV R2, RZ, RZ, -R0 ;  /* 0x000000ffff027224 */ /* 0x000fce00078e0a00 */
.L_x_56:
[----:B0-----:R-:W0:Y:S01]  /*01e0*/  LDCU UR8, c[0x0][0x380] ;  /* 0x00007000ff0877ac */ /* 0x001e220008000800 */
[----:B-123--:R-:W1:Y:S01]  /*01f0*/  LDC.64 R20, c[0x0][0x390] ;  /* 0x0000e400ff147b82 */ /* 0x00ee620000000a00 */
[----:B------:R-:W-:Y:S02]  /*0200*/  VIADD R3, R17, UR4 ;  /* 0x0000000411037c36 */ /* 0x000fe40008000000 */
[----:B------:R-:W-:Y:S01]  /*0210*/  IMAD.MOV.U32 R5, RZ, RZ, RZ ;  /* 0x000000ffff057224 */ /* 0x000fe200078e00ff */
[----:B0-----:R-:W-:Y:S01]  /*0220*/  UISETP.GE.U32.AND UP0, UPT, UR8, 0x8, UPT ;  /* 0x000000080800788c */ /* 0x001fe2000bf06070 */
[----:B-1----:R-:W-:-:S08]  /*0230*/  IMAD.WIDE.U32 R20, R3, 0x4, R20 ;  /* 0x0000000403147825 */ /* 0x002fd000078e0014 */
[----:B------:R-:W-:Y:S05]  /*0240*/  BRA.U !UP0, `(.L_x_49) ;  /* 0x0000000d08787547 */ /* 0x000fea000b800000 */
[----:B------:R-:W-:Y:S01]  /*0250*/  IMAD.MOV R3, RZ, RZ, -R0 ;  /* 0x000000ffff037224 */ /* 0x000fe200078e0a00 */
[----:B------:R-:W-:-:S04]  /*0260*/  UIADD3 UR6, UPT, UPT, UR5, 0x10, URZ ;  /* 0x0000001005067890 */ /* 0x000fc8000fffe0ff */
[----:B------:R-:W-:Y:S01]  /*0270*/  ISETP.GE.AND P0, PT, R3, RZ, PT ;  /* 0x000000ff0300720c */ /* 0x000fe20003f06270 */
[----:B------:R-:W-:-:S12]  /*0280*/  IMAD.MOV.U32 R3, RZ, RZ, R2 ;  /* 0x000000ffff037224 */ /* 0x000fd800078e0002 */
[----:B------:R-:W-:Y:S05]  /*0290*/  @P0 BRA `(.L_x_50) ;  /* 0x0000000800dc0947 */ /* 0x000fea0003800000 */
[----:B------:R-:W-:Y:S01]  /*02a0*/  IMAD.MOV R4, RZ, RZ, -R3 ;  /* 0x000000ffff047224 */ /* 0x000fe200078e0a03 */
[----:B------:R-:W-:-:S04]  /*02b0*/  PLOP3.LUT P0, PT, PT, PT, PT, 0x80, 0x8 ;  /* 0x000000000008781c */ /* 0x000fc80003f0f070 */
[----:B------:R-:W-:-:S13]  /*02c0*/  ISETP.GT.AND P1, PT, R4, 0xc, PT ;  /* 0x0000000c0400780c */ /* 0x000fda0003f24270 */
[----:B------:R-:W-:Y:S05]  /*02d0*/  @!P1 BRA `(.L_x_51) ;  /* 0x0000000400c49947 */ /* 0x000fea0003800000 */
[----:B------:R-:W-:Y:S01]  /*02e0*/  PLOP3.LUT P0, PT, PT, PT, PT, 0x8, 0x80 ;  /* 0x000000000080781c */ /* 0x000fe20003f0e170 */
[----:B------:R-:W0:Y:S01]  /*02f0*/  LDCU UR8, c[0x0][0x380] ;  /* 0x00007000ff0877ac */ /* 0x000e220008000800 */
[----:B------:R-:W-:-:S11]  /*0300*/  NOP ;  /* 0x0000000000007918 */ /* 0x000fd60000000000 */
.L_x_52:
[----:B0-----:R-:W-:Y:S02]  /*0310*/  ULEA UR7, UR8, UR6, 0x2 ;  /* 0x0000000608077291 */ /* 0x001fe4000f8e10ff */
[----:B--2---:R-:W0:Y:S01]  /*0320*/  LDS.128 R4, [UR6+-0x10] ;  /* 0xfffff006ff047984 */ /* 0x004e220008000c00 */
[----:B------:R-:W-:-:S06]  /*0330*/  VIADD R3, R3, 0x10 ;  /* 0x0000001003037836 */ /* 0x000fcc0000000000 */
[----:B------:R-:W1:Y:S04]  /*0340*/  LDS R8, [UR7+-0x10] ;  /* 0xfffff007ff087984 */ /* 0x000e680008000800 */
[----:B------:R-:W2:Y:S04]  /*0350*/  LDS R9, [UR7+-0x8] ;  /* 0xfffff807ff097984 */ /* 0x000ea80008000800 */
[----:B------:R-:W3:Y:S04]  /*0360*/  LDS R12, [UR7] ;  /* 0x00000007ff0c7984 */ /* 0x000ee80008000800 */
[----:B------:R-:W4:Y:S04]  /*0370*/  LDS R13, [UR7+0x8] ;  /* 0x00000807ff0d7984 */ /* 0x000f280008000800 */
[----:B------:R-:W5:Y:S04]  /*0380*/  LDS R23, [UR7+0x10] ;  /* 0x00001007ff177984 */ /* 0x000f680008000800 */
[----:B------:R-:W-:Y:S04]  /*0390*/  LDS R26, [UR7+0x18] ;  /* 0x00001807ff1a7984 */ /* 0x000fe80008000800 */
[----:B------:R-:W-:Y:S04]  /*03a0*/  LDS R22, [UR7+0x20] ;  /* 0x00002007ff167984 */ /* 0x000fe80008000800 */
[----:B------:R-:W-:Y:S01]  /*03b0*/  LDS R24, [UR7+0x28] ;  /* 0x00002807ff187984 */ /* 0x000fe20008000800 */
[----:B0-----:R-:W-:-:S02]  /*03c0*/  ISETP.NE.AND P3, PT, R4, UR4, PT ;  /* 0x0000000404007c0c */ /* 0x001fc4000bf65270 */
[----:B------:R-:W-:Y:S02]  /*03d0*/  ISETP.NE.AND P6, PT, R6, UR4, PT ;  /* 0x0000000406007c0c */ /* 0x000fe4000bfc5270 */
[----:B-1----:R-:W-:Y:S02]  /*03e0*/  ISETP.NE.AND P4, PT, R8, UR4, PT ;  /* 0x0000000408007c0c */ /* 0x002fe4000bf85270 */
[----:B--2---:R-:W-:-:S07]  /*03f0*/  ISETP.NE.AND P5, PT, R9, UR4, PT ;  /* 0x0000000409007c0c */ /* 0x004fce000bfa5270 */
[----:B------:R-:W-:Y:S01]  /*0400*/  @!P3 STG.E desc[UR10][R20.64], R5 ;  /* 0x000000051400b986 */ /* 0x000fe2000c10190a */
[----:B---3--:R-:W-:-:S03]  /*0410*/  ISETP.NE.AND P2, PT, R12, UR4, PT ;  /* 0x000000040c007c0c */ /* 0x008fc6000bf45270 */
[----:B------:R-:W-:Y:S01]  /*0420*/  LDS.128 R8, [UR6] ;  /* 0x00000006ff087984 */ /* 0x000fe20008000c00 */
[----:B----4-:R-:W-:-:S03]  /*0430*/  ISETP.NE.AND P1, PT, R13, UR4, PT ;  /* 0x000000040d007c0c */ /* 0x010fc6000bf25270 */
[----:B------:R-:W0:Y:S01]  /*0440*/  @!P4 LDS R28, [UR7+-0xc] ;  /* 0xfffff407ff1cc984 */ /* 0x000e220008000800 */
[----:B-----5:R-:W-:-:S03]  /*0450*/  ISETP.NE.AND P3, PT, R23, UR4, PT ;  /* 0x0000000417007c0c */ /* 0x020fc6000bf65270 */
[----:B------:R-:W1:Y:S04]  /*0460*/  @!P5 LDS R19, [UR7+-0x4] ;  /* 0xfffffc07ff13d984 */ /* 0x000e680008000800 */
[----:B------:R-:W2:Y:S04]  /*0470*/  @!P2 LDS R25, [UR7+0x4] ;  /* 0x00000407ff19a984 */ /* 0x000ea80008000800 */
[----:B------:R-:W3:Y:S04]  /*0480*/  LDS.128 R12, [UR6+0x10] ;  /* 0x00001006ff0c7984 */ /* 0x000ee80008000c00 */
[----:B------:R-:W4:Y:S04]  /*0490*/  @!P1 LDS R29, [UR7+0xc] ;  /* 0x00000c07ff1d9984 */ /* 0x000f280008000800 */
[----:B------:R-:W5:Y:S04]  /*04a0*/  LDS R23, [UR7+0x30] ;  /* 0x00003007ff177984 */ /* 0x000f680008000800 */
[----:B------:R-:W5:Y:S04]  /*04b0*/  @!P3 LDS R27, [UR7+0x14] ;  /* 0x00001407ff1bb984 */ /* 0x000f680008000800 */
[----:B0-----:R-:W-:Y:S01]  /*04c0*/  @!P4 STG.E desc[UR10][R20.64], R28 ;  /* 0x0000001c1400c986 */ /* 0x001fe2000c10190a */
[----:B------:R-:W-:-:S03]  /*04d0*/  ISETP.NE.AND P4, PT, R26, UR4, PT ;  /* 0x000000041a007c0c */ /* 0x000fc6000bf85270 */
[----:B------:R-:W-:Y:S01]  /*04e0*/  @!P6 STG.E desc[UR10][R20.64], R7 ;  /* 0x000000071400e986 */ /* 0x000fe2000c10190a */
[----:B------:R-:W-:-:S03]  /*04f0*/  ISETP.NE.AND P6, PT, R8, UR4, PT ;  /* 0x0000000408007c0c */ /* 0x000fc6000bfc5270 */
[----:B------:R-:W-:Y:S04]  /*0500*/  LDS.128 R4, [UR6+0x20] ;  /* 0x00002006ff047984 */ /* 0x000fe80008000c00 */
[----:B------:R-:W0:Y:S04]  /*0510*/  LDS R26, [UR7+0x38] ;  /* 0x00003807ff1a7984 */ /* 0x000e280008000800 */
[----:B-1----:R-:W-:Y:S01]  /*0520*/  @!P5 STG.E desc[UR10][R20.64], R19 ;  /* 0x000000131400d986 */ /* 0x002fe2000c10190a */
[----:B------:R-:W-:-:S03]  /*0530*/  ISETP.NE.AND P5, PT, R10, UR4, PT ;  /* 0x000000040a007c0c */ /* 0x000fc6000bfa5270 */
[----:B------:R-:W-:Y:S01]  /*0540*/  @!P6 STG.E desc[UR10][R20.64], R9 ;  /* 0x000000091400e986 */ /* 0x000fe2000c10190a */
[----:B------:R-:W-:-:S03]  /*0550*/  ISETP.NE.AND P6, PT, R22, UR4, PT ;  /* 0x0000000416007c0c */ /* 0x000fc6000bfc5270 */
[----:B------:R-:W1:Y:S04]  /*0560*/  @!P4 LDS R19, [UR7+0x1c] ;  /* 0x00001c07ff13c984 */ /* 0x000e680008000800 */
[----:B------:R-:W1:Y:S04]  /*0570*/  LDS R22, [UR7+0x40] ;  /* 0x00004007ff167984 */ /* 0x000e680008000800 */
[----:B--2---:R-:W-:Y:S01]  /*0580*/  @!P2 STG.E desc[UR10][R20.64], R25 ;  /* 0x000000191400a986 */ /* 0x004fe2000c10190a */
[----:B---3--:R-:W-:-:S03]  /*0590*/  ISETP.NE.AND P2, PT, R12, UR4, PT ;  /* 0x000000040c007c0c */ /* 0x008fc6000bf45270 */
[----:B------:R-:W-:Y:S01]  /*05a0*/  @!P5 STG.E desc[UR10][R20.64], R11 ;  /* 0x0000000b1400d986 */ /* 0x000fe2000c10190a */
[----:B------:R-:W-:-:S03]  /*05b0*/  ISETP.NE.AND P5, PT, R14, UR4, PT ;  /* 0x000000040e007c0c */ /* 0x000fc6000bfa5270 */
[----:B----4-:R-:W-:Y:S01]  /*05c0*/  @!P1 STG.E desc[UR10][R20.64], R29 ;  /* 0x0000001d14009986 */ /* 0x010fe2000c10190a */
[----:B------:R-:W-:-:S03]  /*05d0*/  ISETP.NE.AND P1, PT, R24, UR4, PT ;  /* 0x0000000418007c0c */ /* 0x000fc6000bf25270 */
[----:B------:R-:W2:Y:S04]  /*05e0*/  @!P6 LDS R25, [UR7+0x24] ;  /* 0x00002407ff19e984 */ /* 0x000ea80008000800 */
[----:B------:R-:W3:Y:S04]  /*05f0*/  LDS.128 R8, [UR6+0x30] ;  /* 0x00003006ff087984 */ /* 0x000ee80008000c00 */
[----:B------:R-:W-:Y:S01]  /*0600*/  @!P2 STG.E desc[UR10][R20.64], R13 ;  /* 0x0000000d1400a986 */ /* 0x000fe2000c10190a */
[----:B-----5:R-:W-:-:S03]  /*0610*/  ISETP.NE.AND P2, PT, R23, UR4, PT ;  /* 0x0000000417007c0c */ /* 0x020fc6000bf45270 */
[----:B------:R-:W-:Y:S01]  /*0620*/  @!P3 STG.E desc[UR10][R20.64], R27 ;  /* 0x0000001b1400b986 */ /* 0x000fe2000c10190a */
[----:B0-----:R-:W-:-:S03]  /*0630*/  ISETP.NE.AND P3, PT, R26, UR4, PT ;  /* 0x000000041a007c0c */ /* 0x001fc6000bf65270 */
[----:B------:R-:W-:Y:S01]  /*0640*/  @!P5 STG.E desc[UR10][R20.64], R15 ;  /* 0x0000000f1400d986 */ /* 0x000fe2000c10190a */
[----:B------:R-:W-:-:S03]  /*0650*/  ISETP.NE.AND P5, PT, R4, UR4, PT ;  /* 0x0000000404007c0c */ /* 0x000fc6000bfa5270 */
[----:B------:R-:W0:Y:S04]  /*0660*/  @!P1 LDS R29, [UR7+0x2c] ;  /* 0x00002c07ff1d9984 */ /* 0x000e280008000800 */
[----:B------:R-:W4:Y:S04]  /*0670*/  LDS R4, [UR7+0x48] ;  /* 0x00004807ff047984 */ /* 0x000f280008000800 */
[----:B------:R-:W-:Y:S04]  /*0680*/  @!P2 LDS R23, [UR7+0x34] ;  /* 0x00003407ff17a984 */ /* 0x000fe80008000800 */
[----:B------:R-:W-:Y:S04]  /*0690*/  LDS R24, [UR7+0x50] ;  /* 0x00005007ff187984 */ /* 0x000fe80008000800 */
[----:B------:R-:W5:Y:S04]  /*06a0*/  LDS.128 R12, [UR6+0x40] ;  /* 0x00004006ff0c7984 */ /* 0x000f680008000c00 */
[----:B-1----:R-:W-:Y:S01]  /*06b0*/  @!P4 STG.E desc[UR10][R20.64], R19 ;  /* 0x000000131400c986 */ /* 0x002fe2000c10190a */
[----:B------:R-:W-:-:S03]  /*06c0*/  ISETP.NE.AND P4, PT, R6, UR4, PT ;  /* 0x0000000406007c0c */ /* 0x000fc6000bf85270 */
[----:B------:R-:W-:Y:S01]  /*06d0*/  @!P5 STG.E desc[UR10][R20.64], R5 ;  /* 0x000000051400d986 */ /* 0x000fe2000c10190a */
[----:B------:R-:W-:-:S03]  /*06e0*/  ISETP.NE.AND P5, PT, R22, UR4, PT ;  /* 0x0000000416007c0c */ /* 0x000fc6000bfa5270 */
[----:B------:R-:W1:Y:S04]  /*06f0*/  LDS R27, [UR7+0x58] ;  /* 0x00005807ff1b7984 */ /* 0x000e680008000800 */
[----:B------:R-:W1:Y:S04]  /*0700*/  @!P3 LDS R26, [UR7+0x3c] ;  /* 0x00003c07ff1ab984 */ /* 0x000e680008000800 */
[----:B------:R-:W1:Y:S04]  /*0710*/  LDS R28, [UR7+0x60] ;  /* 0x00006007ff1c7984 */ /* 0x000e680008000800 */
[----:B------:R-:W1:Y:S04]  /*0720*/  LDS R19, [UR7+0x68] ;  /* 0x00006807ff137984 */ /* 0x000e680008000800 */
[----:B------:R-:W1:Y:S04]  /*0730*/  @!P5 LDS R22, [UR7+0x44] ;  /* 0x00004407ff16d984 */ /* 0x000e680008000800 */
[----:B--2---:R-:W-:Y:S01]  /*0740*/  @!P6 STG.E desc[UR10][R20.64], R25 ;  /* 0x000000191400e986 */ /* 0x004fe2000c10190a */
[----:B---3--:R-:W-:-:S03]  /*0750*/  ISETP.NE.AND P6, PT, R8, UR4, PT ;  /* 0x0000000408007c0c */ /* 0x008fc6000bfc5270 */
[----:B------:R-:W-:Y:S01]  /*0760*/  @!P4 STG.E desc[UR10][R20.64], R7 ;  /* 0x000000071400c986 */ /* 0x000fe2000c10190a */
[----:B------:R-:W-:-:S03]  /*0770*/  ISETP.NE.AND P4, PT, R10, UR4, PT ;  /* 0x000000040a007c0c */ /* 0x000fc6000bf85270 */
[----:B0-----:R-:W-:Y:S01]  /*0780*/  @!P1 STG.E desc[UR10][R20.64], R29 ;  /* 0x0000001d14009986 */ /* 0x001fe2000c10190a */
[----:B----4-:R-:W-:-:S03]  /*0790*/  ISETP.NE.AND P1, PT, R4, UR4, PT ;  /* 0x0000000404007c0c */ /* 0x010fc6000bf25270 */
[----:B------:R-:W0:Y:S04]  /*07a0*/  LDS.128 R4, [UR6+0x50] ;  /* 0x00005006ff047984 */ /* 0x000e280008000c00 */
[----:B------:R-:W-:Y:S01]  /*07b0*/  @!P6 STG.E desc[UR10][R20.64], R9 ;  /* 0x000000091400e986 */ /* 0x000fe2000c10190a */
[----:B-----5:R-:W-:-:S03]  /*07c0*/  ISETP.NE.AND P6, PT, R12, UR4, PT ;  /* 0x000000040c007c0c */ /* 0x020fc6000bfc5270 */
[----:B------:R-:W-:Y:S01]  /*07d0*/  @!P2 STG.E desc[UR10][R20.64], R23 ;  /* 0x000000171400a986 */ /* 0x000fe2000c10190a */
[----:B------:R-:W-:-:S03]  /*07e0*/  ISETP.NE.AND P2, PT, R24, UR4, PT ;  /* 0x0000000418007c0c */ /* 0x000fc6000bf45270 */
[----:B------:R-:W2:Y:S04]  /*07f0*/  @!P1 LDS R25, [UR7+0x4c] ;  /* 0x00004c07ff199984 */ /* 0x000ea80008000800 */
[----:B------:R-:W-:Y:S01]  /*0800*/  @!P4 STG.E desc[UR10][R20.64], R11 ;  /* 0x0000000b1400c986 */ /* 0x000fe2000c10190a */
[----:B-1----:R-:W-:-:S03]  /*0810*/  ISETP.NE.AND P4, PT, R27, UR4, PT ;  /* 0x000000041b007c0c */ /* 0x002fc6000bf85270 */
[----:B------:R-:W-:Y:S01]  /*0820*/  @!P3 STG.E desc[UR10][R20.64], R26 ;  /* 0x0000001a1400b986 */ /* 0x000fe2000c10190a */
[----:B------:R-:W-:-:S03]  /*0830*/  ISETP.NE.AND P3, PT, R28, UR4, PT ;  /* 0x000000041c007c0c */ /* 0x000fc6000bf65270 */
[----:B------:R-:W1:Y:S01]  /*0840*/  LDS.128 R8, [UR6+0x60] ;  /* 0x00006006ff087984 */ /* 0x000e620008000c00 */
[----:B------:R-:W-:-:S03]  /*0850*/  UIADD3 UR6, UPT, UPT, UR6, 0x80, URZ ;  /* 0x0000008006067890 */ /* 0x000fc6000fffe0ff */
[----:B------:R-:W3:Y:S04]  /*0860*/  @!P2 LDS R27, [UR7+0x54] ;  /* 0x00005407ff1ba984 */ /* 0x000ee80008000800 */
[----:B------:R-:W-:Y:S01]  /*0870*/  @!P6 STG.E desc[UR10][R20.64], R13 ;  /* 0x0000000d1400e986 */ /* 0x000fe2000c10190a */
[----:B------:R-:W-:-:S03]  /*0880*/  ISETP.NE.AND P6, PT, R19, UR4, PT ;  /* 0x0000000413007c0c */ /* 0x000fc6000bfc5270 */
[----:B------:R-:W-:Y:S01]  /*0890*/  @!P5 STG.E desc[UR10][R20.64], R22 ;  /* 0x000000161400d986 */ /* 0x000fe2000c10190a */
[----:B------:R-:W-:-:S03]  /*08a0*/  ISETP.NE.AND P5, PT, R14, UR4, PT ;  /* 0x000000040e007c0c */ /* 0x000fc6000bfa5270 */
[----:B------:R-:W4:Y:S04]  /*08b0*/  @!P4 LDS R19, [UR7+0x5c] ;  /* 0x00005c07ff13c984 */ /* 0x000f280008000800 */
[----:B------:R-:W5:Y:S04]  /*08c0*/  @!P3 LDS R23, [UR7+0x64] ;  /* 0x00006407ff17b984 */ /* 0x000f680008000800 */
[----:B------:R-:W5:Y:S04]  /*08d0*/  @!P6 LDS R29, [UR7+0x6c] ;  /* 0x00006c07ff1de984 */ /* 0x000f680008000800 */
[----:B------:R1:W-:Y:S01]  /*08e0*/  @!P5 STG.E desc[UR10][R20.64], R15 ;  /* 0x0000000f1400d986 */ /* 0x0003e2000c10190a */
[----:B0-----:R-:W-:-:S03]  /*08f0*/  ISETP.NE.AND P5, PT, R4, UR4, PT ;  /* 0x0000000404007c0c */ /* 0x001fc6000bfa5270 */
[----:B--2---:R2:W-:Y:S01]  /*0900*/  @!P1 STG.E desc[UR10][R20.64], R25 ;  /* 0x0000001914009986 */ /* 0x0045e2000c10190a */
[----:B------:R-:W-:-:S09]  /*0910*/  ISETP.NE.AND P1, PT, R6, UR4, PT ;  /* 0x0000000406007c0c */ /* 0x000fd2000bf25270 */
[----:B------:R2:W-:Y:S01]  /*0920*/  @!P5 STG.E desc[UR10][R20.64], R5 ;  /* 0x000000051400d986 */ /* 0x0005e2000c10190a */
[----:B-1----:R-:W-:-:S03]  /*0930*/  ISETP.NE.AND P5, PT, R8, UR4, PT ;  /* 0x0000000408007c0c */ /* 0x002fc6000bfa5270 */
[----:B---3--:R2:W-:Y:S01]  /*0940*/  @!P2 STG.E desc[UR10][R20.64], R27 ;  /* 0x0000001b1400a986 */ /* 0x0085e2000c10190a */
[----:B------:R-:W-:-:S03]  /*0950*/  ISETP.NE.AND P2, PT, R10, UR4, PT ;  /* 0x000000040a007c0c */ /* 0x000fc6000bf45270 */
[----:B------:R2:W-:Y:S01]  /*0960*/  @!P1 STG.E desc[UR10][R20.64], R7 ;  /* 0x0000000714009986 */ /* 0x0005e2000c10190a */
[----:B------:R-:W-:-:S03]  /*0970*/  ISETP.GE.AND P1, PT, R3, -0xc, PT ;  /* 0xfffffff40300780c */ /* 0x000fc60003f26270 */
[----:B----4-:R2:W-:Y:S04]  /*0980*/  @!P4 STG.E desc[UR10][R20.64], R19 ;  /* 0x000000131400c986 */ /* 0x0105e8000c10190a */
[----:B------:R2:W-:Y:S04]  /*0990*/  @!P5 STG.E desc[UR10][R20.64], R9 ;  /* 0x000000091400d986 */ /* 0x0005e8000c10190a */
[----:B-----5:R2:W-:Y:S04]  /*09a0*/  @!P3 STG.E desc[UR10][R20.64], R23 ;  /* 0x000000171400b986 */ /* 0x0205e8000c10190a */
[----:B------:R2:W-:Y:S04]  /*09b0*/  @!P2 STG.E desc[UR10][R20.64], R11 ;  /* 0x0000000b1400a986 */ /* 0x0005e8000c10190a */
[----:B------:R2:W-:Y:S01]  /*09c0*/  @!P6 STG.E desc[UR10][R20.64], R29 ;  /* 0x0000001d1400e986 */ /* 0x0005e2000c10190a */
[----:B------:R-:W-:Y:S05]  /*09d0*/  @!P1 BRA `(.L_x_52) ;  /* 0xfffffff8004c9947 */ /* 0x000fea000383ffff */
[----:B--2---:R-:W-:-:S07]  /*09e0*/  IMAD.MOV.U32 R5, RZ, RZ, R0 ;  /* 0x000000ffff057224 */ /* 0x004fce00078e0000 */
.L_x_51:
[----:B------:R-:W-:-:S05]  /*09f0*/  IMAD.MOV R4, RZ, RZ, -R3 ;  /* 0x000000ffff047224 */ /* 0x000fca00078e0a03 */
[----:B------:R-:W-:-:S13]  /*0a00*/  ISETP.GT.AND P1, PT, R4, 0x4, PT ;  /* 0x000000040400780c */ /* 0x000fda0003f24270 */
[----:B------:R-:W-:Y:S05]  /*0a10*/  @!P1 BRA `(.L_x_53) ;  /* 0x0000000000f49947 */ /* 0x000fea0003800000 */
[----:B------:R-:W-:Y:S02]  /*0a20*/  ULEA UR9, UR8, UR6, 0x2 ;  /* 0x0000000608097291 */ /* 0x000fe4000f8e10ff */
[----:B------:R-:W-:Y:S01]  /*0a30*/  LDS.64 R22, [UR6+0x10] ;  /* 0x00001006ff167984 */ /* 0x000fe20008000a00 */
[----:B------:R-:W-:Y:S01]  /*0a40*/  UIADD3 UR7, UPT, UPT, UR6, 0x20, URZ ;  /* 0x0000002006077890 */ /* 0x000fe2000fffe0ff */
[----:B------:R-:W-:-:S03]  /*0a50*/  VIADD R3, R3, 0x4 ;  /* 0x0000000403037836 */ /* 0x000fc60000000000 */
[----:B------:R-:W-:Y:S01]  /*0a60*/  ULEA UR12, UR8, UR7, 0x2 ;  /* 0x00000007080c7291 */ /* 0x000fe2000f8e10ff */
[----:B------:R-:W-:Y:S01]  /*0a70*/  VIADD R3, R3, 0x4 ;  /* 0x0000000403037836 */ /* 0x000fe20000000000 */
[----:B------:R-:W0:Y:S04]  /*0a80*/  LDS R4, [UR9+-0x10] ;  /* 0xfffff009ff047984 */ /* 0x000e280008000800 */
[----:B------:R-:W1:Y:S04]  /*0a90*/  LDS R8, [UR9+-0x8] ;  /* 0xfffff809ff087984 */ /* 0x000e680008000800 */
[----:B------:R-:W2:Y:S04]  /*0aa0*/  LDS R12, [UR9] ;  /* 0x00000009ff0c7984 */ /* 0x000ea80008000800 */
[----:B------:R-:W3:Y:S04]  /*0ab0*/  LDS R13, [UR9+0x8] ;  /* 0x00000809ff0d7984 */ /* 0x000ee80008000800 */
[----:B------:R-:W-:Y:S04]  /*0ac0*/  LDS R14, [UR12+-0x10] ;  /* 0xfffff00cff0e7984 */ /* 0x000fe80008000800 */
[----:B------:R-:W-:Y:S04]  /*0ad0*/  LDS R24, [UR12] ;  /* 0x0000000cff187984 */ /* 0x000fe80008000800 */
[----:B------:R-:W4:Y:S04]  /*0ae0*/  LDS R15, [UR12+-0x8] ;  /* 0xfffff80cff0f7984 */ /* 0x000f280008000800 */
[----:B------:R-:W-:Y:S01]  /*0af0*/  LDS R26, [UR12+0x8] ;  /* 0x0000080cff1a7984 */ /* 0x000fe20008000800 */
[----:B0-----:R-:W-:-:S03]  /*0b00*/  ISETP.NE.AND P2, PT, R4, UR4, PT ;  /* 0x0000000404007c0c */ /* 0x001fc6000bf45270 */
[----:B------:R-:W0:Y:S01]  /*0b10*/  LDS.128 R4, [UR6+-0x10] ;  /* 0xfffff006ff047984 */ /* 0x000e220008000c00 */
[----:B-1----:R-:W-:-:S03]  /*0b20*/  ISETP.NE.AND P5, PT, R8, UR4, PT ;  /* 0x0000000408007c0c */ /* 0x002fc6000bfa5270 */
[----:B------:R-:W-:Y:S01]  /*0b30*/  LDS.128 R8, [UR6] ;  /* 0x00000006ff087984 */ /* 0x000fe20008000c00 */
[----:B--2---:R-:W-:Y:S02]  /*0b40*/  ISETP.NE.AND P6, PT, R12, UR4, PT ;  /* 0x000000040c007c0c */ /* 0x004fe4000bfc5270 */
[----:B---3--:R-:W-:-:S03]  /*0b50*/  ISETP.NE.AND P4, PT, R13, UR4, PT ;  /* 0x000000040d007c0c */ /* 0x008fc6000bf85270 */
[----:B------:R-:W1:Y:S04]  /*0b60*/  @!P2 LDS R29, [UR9+-0xc] ;  /* 0xfffff409ff1da984 */ /* 0x000e680008000800 */
[----:B------:R-:W2:Y:S04]  /*0b70*/  @!P5 LDS R27, [UR9+-0x4] ;  /* 0xfffffc09ff1bd984 */ /* 0x000ea80008000800 */
[----:B------:R-:W3:Y:S01]  /*0b80*/  @!P6 LDS R19, [UR9+0x4] ;  /* 0x00000409ff13e984 */ /* 0x000ee20008000800 */
[----:B----4-:R-:W-:Y:S02]  /*0b90*/  ISETP.NE.AND P3, PT, R15, UR4, PT ;  /* 0x000000040f007c0c */ /* 0x010fe4000bf65270 */
[----:B0-----:R-:W-:-:S02]  /*0ba0*/  ISETP.NE.AND P1, PT, R4, UR4, PT ;  /* 0x0000000404007c0c */ /* 0x001fc4000bf25270 */
[----:B------:R-:W-:Y:S01]  /*0bb0*/  ISETP.NE.AND P0, PT, R6, UR4, PT ;  /* 0x0000000406007c0c */ /* 0x000fe2000bf05270 */
[----:B------:R-:W-:Y:S08]  /*0bc0*/  @!P4 LDS R4, [UR9+0xc] ;  /* 0x00000c09ff04c984 */ /* 0x000ff00008000800 */
[----:B------:R-:W-:Y:S04]  /*0bd0*/  @!P3 LDS R6, [UR12+-0x4] ;  /* 0xfffffc0cff06b984 */ /* 0x000fe80008000800 */
[----:B------:R0:W-:Y:S01]  /*0be0*/  @!P1 STG.E desc[UR10][R20.64], R5 ;  /* 0x0000000514009986 */ /* 0x0001e2000c10190a */
[----:B------:R-:W-:-:S03]  /*0bf0*/  ISETP.NE.AND P1, PT, R14, UR4, PT ;  /* 0x000000040e007c0c */ /* 0x000fc6000bf25270 */
[----:B-1----:R-:W-:Y:S01]  /*0c00*/  @!P2 STG.E desc[UR10][R20.64], R29 ;  /* 0x0000001d1400a986 */ /* 0x002fe2000c10190a */
[----:B------:R-:W-:-:S03]  /*0c10*/  ISETP.NE.AND P2, PT, R24, UR4, PT ;  /* 0x0000000418007c0c */ /* 0x000fc6000bf45270 */
[----:B------:R-:W1:Y:S04]  /*0c20*/  LDS.64 R24, [UR6+0x18] ;  /* 0x00001806ff187984 */ /* 0x000e680008000a00 */
[----:B------:R-:W4:Y:S01]  /*0c30*/  LDS.128 R12, [UR6+0x20] ;  /* 0x00002006ff0c7984 */ /* 0x000f220008000c00 */
[----:B0-----:R-:W-:Y:S01]  /*0c40*/  IMAD.MOV.U32 R5, RZ, RZ, R0 ;  /* 0x000000ffff057224 */ /* 0x001fe200078e0000 */
[----:B------:R-:W-:Y:S02]  /*0c50*/  UIADD3 UR6, UPT, UPT, UR7, 0x20, URZ ;  /* 0x0000002007067890 */ /* 0x000fe4000fffe0ff */
[----:B------:R-:W-:Y:S01]  /*0c60*/  @!P0 STG.E desc[UR10][R20.64], R7 ;  /* 0x0000000714008986 */ /* 0x000fe2000c10190a */
[----:B------:R-:W-:-:S03]  /*0c70*/  ISETP.NE.AND P0, PT, R26, UR4, PT ;  /* 0x000000041a007c0c */ /* 0x000fc6000bf05270 */
[----:B--2---:R-:W-:Y:S01]  /*0c80*/  @!P5 STG.E desc[UR10][R20.64], R27 ;  /* 0x0000001b1400d986 */ /* 0x004fe2000c10190a */
[----:B------:R-:W-:-:S03]  /*0c90*/  ISETP.NE.AND P5, PT, R8, UR4, PT ;  /* 0x0000000408007c0c */ /* 0x000fc6000bfa5270 */
[----:B------:R-:W0:Y:S04]  /*0ca0*/  @!P1 LDS R29, [UR12+-0xc] ;  /* 0xfffff40cff1d9984 */ /* 0x000e280008000800 */
[----:B------:R-:W2:Y:S04]  /*0cb0*/  @!P2 LDS R8, [UR12+0x4] ;  /* 0x0000040cff08a984 */ /* 0x000ea80008000800 */
[----:B------:R-:W5:Y:S04]  /*0cc0*/  @!P0 LDS R26, [UR12+0xc] ;  /* 0x00000c0cff1a8984 */ /* 0x000f680008000800 */
[----:B------:R0:W-:Y:S01]  /*0cd0*/  @!P5 STG.E desc[UR10][R20.64], R9 ;  /* 0x000000091400d986 */ /* 0x0001e2000c10190a */
[----:B------:R-:W-:-:S03]  /*0ce0*/  ISETP.NE.AND P5, PT, R10, UR4, PT ;  /* 0x000000040a007c0c */ /* 0x000fc6000bfa5270 */
[----:B---3--:R3:W-:Y:S01]  /*0cf0*/  @!P6 STG.E desc[UR10][R20.64], R19 ;  /* 0x000000131400e986 */ /* 0x0087e2000c10190a */
[----:B------:R-:W-:-:S09]  /*0d00*/  ISETP.NE.AND P6, PT, R22, UR4, PT ;  /* 0x0000000416007c0c */ /* 0x000fd2000bfc5270 */
[----:B------:R3:W-:Y:S01]  /*0d10*/  @!P5 STG.E desc[UR10][R20.64], R11 ;  /* 0x0000000b1400d986 */ /* 0x0007e2000c10190a */
[----:B-1----:R-:W-:-:S03]  /*0d20*/  ISETP.NE.AND P5, PT, R24, UR4, PT ;  /* 0x0000000418007c0c */ /* 0x002fc6000bfa5270 */
[----:B------:R3:W-:Y:S01]  /*0d30*/  @!P4 STG.E desc[UR10][R20.64], R4 ;  /* 0x000000041400c986 */ /* 0x0007e2000c10190a */
[----:B----4-:R-:W-:-:S03]  /*0d40*/  ISETP.NE.AND P4, PT, R12, UR4, PT ;  /* 0x000000040c007c0c */ /* 0x010fc6000bf85270 */
[----:B------:R3:W-:Y:S01]  /*0d50*/  @!P6 STG.E desc[UR10][R20.64], R23 ;  /* 0x000000171400e986 */ /* 0x0007e2000c10190a */
[----:B------:R-:W-:-:S03]  /*0d60*/  ISETP.NE.AND P6, PT, R14, UR4, PT ;  /* 0x000000040e007c0c */ /* 0x000fc6000bfc5270 */
[----:B0-----:R3:W-:Y:S04]  /*0d70*/  @!P1 STG.E desc[UR10][R20.64], R29 ;  /* 0x0000001d14009986 */ /* 0x0017e8000c10190a */
[----:B------:R3:W-:Y:S04]  /*0d80*/  @!P5 STG.E desc[UR10][R20.64], R25 ;  /* 0x000000191400d986 */ /* 0x0007e8000c10190a */
[----:B------:R3:W-:Y:S04]  /*0d90*/  @!P3 STG.E desc[UR10][R20.64], R6 ;  /* 0x000000061400b986 */ /* 0x0007e8000c10190a */
[----:B------:R3:W-:Y:S04]  /*0da0*/  @!P4 STG.E desc[UR10][R20.64], R13 ;  /* 0x0000000d1400c986 */ /* 0x0007e8000c10190a */
[----:B--2---:R3:W-:Y:S04]  /*0db0*/  @!P2 STG.E desc[UR10][R20.64], R8 ;  /* 0x000000081400a986 */ /* 0x0047e8000c10190a */
[----:B------:R3:W-:Y:S04]  /*0dc0*/  @!P6 STG.E desc[UR10][R20.64], R15 ;  /* 0x0000000f1400e986 */ /* 0x0007e8000c10190a */
[----:B-----5:R3:W-:Y:S01]  /*0dd0*/  @!P0 STG.E desc[UR10][R20.64], R26 ;  /* 0x0000001a14008986 */ /* 0x0207e2000c10190a */
[----:B------:R-:W-:-:S13]  /*0de0*/  PLOP3.LUT P0, PT, PT, PT, PT, 0x8, 0x80 ;  /* 0x000000000080781c */ /* 0x000fda0003f0e170 */
.L_x_53:
[----:B------:R-:W-:-:S13]  /*0df0*/  ISETP.NE.OR P0, PT, R3, RZ, P0 ;  /* 0x000000ff0300720c */ /* 0x000fda0000705670 */
[----:B------:R-:W-:Y:S05]  /*0e00*/  @!P0 BRA `(.L_x_49) ;  /* 0x0000000000888947 */ /* 0x000fea0003800000 */
.L_x_50:
[----:B------:R-:W0:Y:S01]  /*0e10*/  LDCU UR8, c[0x0][0x380] ;  /* 0x00007000ff0877ac */ /* 0x000e220008000800 */
[----:B------:R-:W-:Y:S01]  /*0e20*/  NOP ;  /* 0x0000000000007918 */ /* 0x000fe20000000000 */
.L_x_54:
[----:B0-----:R-:W-:Y:S02]  /*0e30*/  ULEA UR7, UR8, UR6, 0x2 ;  /* 0x0000000608077291 */ /* 0x001fe4000f8e10ff */
[----:B---3--:R-:W0:Y:S01]  /*0e40*/  LDS.128 R4, [UR6+-0x10] ;  /* 0xfffff006ff047984 */ /* 0x008e220008000c00 */
[----:B------:R-:W-:-:S06]  /*0e50*/  VIADD R3, R3, 0x4 ;  /* 0x0000000403037836 */ /* 0x000fcc0000000000 */
[----:B------:R-:W1:Y:S04]  /*0e60*/  LDS R8, [UR7+-0x10] ;  /* 0xfffff007ff087984 */ /* 0x000e680008000800 */
[----:B------:R-:W2:Y:S04]  /*0e70*/  LDS R9, [UR7+-0x8] ;  /* 0xfffff807ff097984 */ /* 0x000ea80008000800 */
[----:B------:R-:W3:Y:S04]  /*0e80*/  LDS R12, [UR7] ;  /* 0x00000007ff0c7984 */ /* 0x000ee80008000800 */
[----:B------:R-:W4:Y:S01]  /*0e90*/  LDS R13, [UR7+0x8] ;  /* 0x00000807ff0d7984 */ /* 0x000f220008000800 */
[----:B0-----:R-:W-:-:S02]  /*0ea0*/  ISETP.NE.AND P6, PT, R4, UR4, PT ;  /* 0x0000000404007c0c */ /* 0x001fc4000bfc5270 */
[----:B------:R-:W-:Y:S02]  /*0eb0*/  ISETP.NE.AND P4, PT, R6, UR4, PT ;  /* 0x0000000406007c0c */ /* 0x000fe4000bf85270 */
[----:B-1----:R-:W-:Y:S02]  /*0ec0*/  ISETP.NE.AND P5, PT, R8, UR4, PT ;  /* 0x0000000408007c0c */ /* 0x002fe4000bfa5270 */
[----:B--2---:R-:W-:-:S07]  /*0ed0*/  ISETP.NE.AND P3, PT, R9, UR4, PT ;  /* 0x0000000409007c0c */ /* 0x004fce000bf65270 */
[----:B------:R-:W-:Y:S01]  /*0ee0*/  @!P6 STG.E desc[UR10][R20.64], R5 ;  /* 0x000000051400e986 */ /* 0x000fe2000c10190a */
[----:B---3--:R-:W-:-:S03]  /*0ef0*/  ISETP.NE.AND P1, PT, R12, UR4, PT ;  /* 0x000000040c007c0c */ /* 0x008fc6000bf25270 */
[----:B------:R-:W0:Y:S01]  /*0f00*/  LDS.128 R8, [UR6] ;  /* 0x00000006ff087984 */ /* 0x000e220008000c00 */
[----:B------:R-:W-:Y:S01]  /*0f10*/  UIADD3 UR6, UPT, UPT, UR6, 0x20, URZ ;  /* 0x0000002006067890 */ /* 0x000fe2000fffe0ff */
[----:B----4-:R-:W-:Y:S02]  /*0f20*/  ISETP.NE.AND P0, PT, R13, UR4, PT ;  /* 0x000000040d007c0c */ /* 0x010fe4000bf05270 */
[----:B------:R-:W1:Y:S04]  /*0f30*/  @!P5 LDS R13, [UR7+-0xc] ;  /* 0xfffff407ff0dd984 */ /* 0x000e680008000800 */
[----:B------:R-:W2:Y:S04]  /*0f40*/  @!P3 LDS R15, [UR7+-0x4] ;  /* 0xfffffc07ff0fb984 */ /* 0x000ea80008000800 */
[----:B------:R-:W3:Y:S04]  /*0f50*/  @!P1 LDS R19, [UR7+0x4] ;  /* 0x00000407ff139984 */ /* 0x000ee80008000800 */
[----:B------:R-:W4:Y:S01]  /*0f60*/  @!P0 LDS R23, [UR7+0xc] ;  /* 0x00000c07ff178984 */ /* 0x000f220008000800 */
[----:B0-----:R-:W-:-:S02]  /*0f70*/  ISETP.NE.AND P2, PT, R8, UR4, PT ;  /* 0x0000000408007c0c */ /* 0x001fc4000bf45270 */
[----:B------:R-:W-:Y:S01]  /*0f80*/  ISETP.NE.AND P6, PT, R10, UR4, PT ;  /* 0x000000040a007c0c */ /* 0x000fe2000bfc5270 */
[----:B-1----:R1:W-:Y:S04]  /*0f90*/  @!P5 STG.E desc[UR10][R20.64], R13 ;  /* 0x0000000d1400d986 */ /* 0x0023e8000c10190a */
[----:B------:R1:W-:Y:S04]  /*0fa0*/  @!P4 STG.E desc[UR10][R20.64], R7 ;  /* 0x000000071400c986 */ /* 0x0003e8000c10190a */
[----:B--2---:R1:W-:Y:S04]  /*0fb0*/  @!P3 STG.E desc[UR10][R20.64], R15 ;  /* 0x0000000f1400b986 */ /* 0x0043e8000c10190a */
[----:B------:R1:W-:Y:S04]  /*0fc0*/  @!P2 STG.E desc[UR10][R20.64], R9 ;  /* 0x000000091400a986 */ /* 0x0003e8000c10190a */
[----:B---3--:R1:W-:Y:S04]  /*0fd0*/  @!P1 STG.E desc[UR10][R20.64], R19 ;  /* 0x0000001314009986 */ /* 0x0083e8000c10190a */
[----:B------:R1:W-:Y:S04]  /*0fe0*/  @!P6 STG.E desc[UR10][R20.64], R11 ;  /* 0x0000000b1400e986 */ /* 0x0003e8000c10190a */
[----:B----4-:R1:W-:Y:S01]  /*0ff0*/  @!P0 STG.E desc[UR10][R20.64], R23 ;  /* 0x0000001714008986 */ /* 0x0103e2000c10190a */
[----:B------:R-:W-:-:S13]  /*1000*/  ISETP.NE.AND P0, PT, R3, RZ, PT ;  /* 0x000000ff0300720c */ /* 0x000fda0003f05270 */
[----:B-1----:R-:W-:Y:S05]  /*1010*/  @P0 BRA `(.L_x_54) ;  /* 0xfffffffc00840947 */ /* 0x002fea000383ffff */
[----:B------:R-:W-:-:S07]  /*1020*/  IMAD.MOV.U32 R5, RZ, RZ, R0 ;  /* 0x000000ffff057224 */ /* 0x000fce00078e0000 */
.L_x_49:
[----:B------:R-:W-:-:S13]  /*1030*/  ISETP.NE.AND P0, PT, R16, RZ, PT ;  /* 0x000000ff1000720c */ /* 0x000fda0003f05270 */
[----:B------:R-:W-:Y:S05]  /*1040*/  @!P0 BRA `(.L_x_55) ;  /* 0x0000000000688947 */ /* 0x000fea0003800000 */
[C---:B------:R-:W-:Y:S01]  /*1050*/  IMAD R9, R5.reuse, 0x8, R18 ;  /* 0x0000000805097824 */ /* 0x040fe200078e0212 */
[----:B---3--:R-:W-:-:S04]  /*1060*/  LEA R8, R5, UR5, 0x3 ;  /* 0x0000000505087c11 */ /* 0x008fc8000f8e18ff */
[----:B------:R-:W0:Y:S04]  /*1070*/  LDS R3, [R9] ;  /* 0x0000000009037984 */ /* 0x000e280000000800 */
[----:B------:R-:W1:Y:S01]  /*1080*/  LDS.128 R4, [R8] ;  /* 0x0000000008047984 */ /* 0x000e620000000c00 */
[----:B0-----:R-:W-:Y:S02]  /*1090*/  ISETP.NE.AND P1, PT, R3, UR4, PT ;  /* 0x0000000403007c0c */ /* 0x001fe4000bf25270 */
[----:B-1----:R-:W-:-:S11]  /*10a0*/  ISETP.NE.AND P0, PT, R4, UR4, PT ;  /* 0x0000000404007c0c */ /* 0x002fd6000bf05270 */
[----:B------:R-:W0:Y:S04]  /*10b0*/  @!P1 LDS R3, [R9+0x4] ;  /* 0x0000040009039984 */ /* 0x000e280000000800 */
[----:B------:R1:W-:Y:S01]  /*10c0*/  @!P0 STG.E desc[UR10][R20.64], R5 ;  /* 0x0000000514008986 */ /* 0x0003e2000c10190a */
[----:B------:R-:W-:-:S03]  /*10d0*/  ISETP.NE.AND P0, PT, R16, 0x1, PT ;  /* 0x000000011000780c */ /* 0x000fc60003f05270 */
[----:B0-----:R1:W-:Y:S10]  /*10e0*/  @!P1 STG.E desc[UR10][R20.64], R3 ;  /* 0x0000000314009986 */ /* 0x0013f4000c10190a */
[----:B------:R-:W-:Y:S05]  /*10f0*/  @!P0 BRA `(.L_x_55) ;  /* 0x00000000003c8947 */ /* 0x000fea0003800000 */
[----:B-1----:R-:W0:Y:S01]  /*1100*/  LDS R3, [R9+0x8] ;  /* 0x0000080009037984 */ /* 0x002e220000000800 */
[----:B------:R-:W-:-:S13]  /*1110*/  ISETP.NE.AND P0, PT, R6, UR4, PT ;  /* 0x0000000406007c0c */ /* 0x000fda000bf05270 */
[----:B------:R-:W-:Y:S01]  /*1120*/  @!P0 STG.E desc[UR10][R20.64], R7 ;  /* 0x0000000714008986 */ /* 0x000fe2000c10190a */
[----:B------:R-:W-:Y:S02]  /*1130*/  ISETP.NE.AND P0, PT, R16, 0x2, PT ;  /* 0x000000021000780c */ /* 0x000fe40003f05270 */
[----:B0-----:R-:W-:-:S13]  /*1140*/  ISETP.NE.AND P1, PT, R3, UR4, PT ;  /* 0x0000000403007c0c */ /* 0x001fda000bf25270 */
[----:B------:R-:W0:Y:S04]  /*1150*/  @!P1 LDS R3, [R9+0xc] ;  /* 0x00000c0009039984 */ /* 0x000e280000000800 */
[----:B0-----:R0:W-:Y:S01]  /*1160*/  @!P1 STG.E desc[UR10][R20.64], R3 ;  /* 0x0000000314009986 */ /* 0x0011e2000c10190a */
[----:B------:R-:W-:Y:S05]  /*1170*/  @!P0 BRA `(.L_x_55) ;  /* 0x00000000001c8947 */ /* 0x000fea0003800000 */
[----:B0-----:R-:W0:Y:S04]  /*1180*/  LDS R3, [R9+0x10] ;  /* 0x0000100009037984 */ /* 0x001e280000000800 */
[----:B------:R-:W1:Y:S01]  /*1190*/  LDS.64 R4, [R8+0x10] ;  /* 0x0000100008047984 */ /* 0x000e620000000a00 */
[----:B0-----:R-:W-:Y:S02]  /*11a0*/  ISETP.NE.AND P1, PT, R3, UR4, PT ;  /* 0x0000000403007c0c */ /* 0x001fe4000bf25270 */
[----:B-1----:R-:W-:-:S11]  /*11b0*/  ISETP.NE.AND P0, PT, R4, UR4, PT ;  /* 0x0000000404007c0c */ /* 0x002fd6000bf05270 */
[----:B------:R-:W0:Y:S04]  /*11c0*/  @!P1 LDS R3, [R9+0x14] ;  /* 0x0000140009039984 */ /* 0x000e280000000800 */
[----:B------:R2:W-:Y:S04]  /*11d0*/  @!P0 STG.E desc[UR10][R20.64], R5 ;  /* 0x0000000514008986 */ /* 0x0005e8000c10190a */
[----:B0-----:R2:W-:Y:S02]  /*11e0*/  @!P1 STG.E desc[UR10][R20.64], R3 ;  /* 0x0000000314009986 */ /* 0x0015e4000c10190a */
.L_x_55:
[----:B------:R-:W-:-:S04]  /*11f0*/  UIADD3 UR4, UPT, UPT, UR4, 0x1, URZ ;  /* 0x0000000104047890 */ /* 0x000fc8000fffe0ff */
[----:B------:R-:W-:-:S09]  /*1200*/  UISETP.NE.AND UP0, UPT, UR4, UR8, UPT ;  /* 0x000000080400728c */ /* 0x000fd2000bf05270 */
[----:B------:R-:W-:Y:S05]  /*1210*/  BRA.U UP0, `(.L_x_56) ;  /* 0xffffffed00f07547 */ /* 0x000fea000b83ffff */
[----:B------:R-:W-:Y:S05]  /*1220*/  EXIT ;  /* 0x000000000000794d */ /* 0x000fea0003800000 */
.L_x_57:
        /* <DEDUP_REMOVED lines=13> */
.L_x_74:


//--------------------- .text._Z31kernel_compute_all_chess_paramsiiPi --------------------------
	.section	.text._Z31kernel_compute_all_chess_paramsiiPi,"ax",@progbits
	.align	128
        .global         _Z31kernel_compute_all_chess_paramsiiPi
        .type           _Z31kernel_compute_all_chess_paramsiiPi,@function
        .size           _Z31kernel_compute_all_chess_paramsiiPi,(.L_x_75 - _Z31kernel_compute_all_chess_paramsiiPi)
        .other          _Z31kernel_compute_all_chess_paramsiiPi,@"STO_CUDA_ENTRY STV_DEFAULT"
_Z31kernel_compute_all_chess_paramsiiPi:
.text._Z31kernel_compute_all_chess_paramsiiPi:
[----:B------:R-:W0:Y:S01]  /*0000*/  LDC R1, c[0x0][0x37c] ;  /* 0x0000df00ff017b82 */ /* 0x000e220000000800 */
[----:B------:R-:W1:Y:S01]  /*0010*/  S2R R16, SR_TID.X ;  /* 0x0000000000107919 */ /* 0x000e620000002100 */
[----:B------:R-:W2:Y:S06]  /*0020*/  LDCU UR4, c[0x0][0x380] ;  /* 0x00007000ff0477ac */ /* 0x000eac0008000800 */
[----:B------:R-:W3:Y:S01]  /*0030*/  S2UR UR36, SR_CTAID.X ;  /* 0x00000000002479c3 */ /* 0x000ee20000002500 */
[----:B------:R-:W-:Y:S01]  /*0040*/  BSSY.RECONVERGENT B6, `(.L_x_58) ;  /* 0x0000015000067945 */ /* 0x000fe20003800200 */
[----:B--2---:R-:W-:-:S04]  /*0050*/  ULEA.HI UR4, UR4, UR4, URZ, 0x1 ;  /* 0x0000000404047291 */ /* 0x004fc8000f8f08ff */
[----:B------:R-:W-:-:S06]  /*0060*/  USHF.R.S32.HI UR4, URZ, 0x1, UR4 ;  /* 0x00000001ff047899 */ /* 0x000fcc0008011404 */
[----:B-1----:R-:W-:-:S13]  /*0070*/  ISETP.GE.U32.AND P0, PT, R16, UR4, PT ;  /* 0x0000000410007c0c */ /* 0x002fda000bf06070 */
[----:B---3--:R-:W-:Y:S05]  /*0080*/  @!P0 BRA `(.L_x_59) ;  /* 0x0000000000408947 */ /* 0x008fea0003800000 */
[----:B------:R-:W-:Y:S01]  /*0090*/  MOV R0, 0x28 ;  /* 0x0000002800007802 */ /* 0x000fe20000000f00 */
[----:B------:R-:W1:Y:S01]  /*00a0*/  LDCU.64 UR4, c[0x4][0x10] ;  /* 0x01000200ff0477ac */ /* 0x000e620008000a00 */
[----:B------:R-:W-:Y:S02]  /*00b0*/  HFMA2 R12, -RZ, RZ, 0, 5.9604644775390625e-08 ;  /* 0x00000001ff0c7431 */ /* 0x000fe400000001ff */
[----:B------:R-:W-:Y:S01]  /*00c0*/  IMAD.MOV.U32 R8, RZ, RZ, 0x89 ;  /* 0x00000089ff087424 */ /* 0x000fe200078e00ff */
[----:B------:R2:W3:Y:S01]  /*00d0*/  LDC.64 R2, c[0x4][R0] ;  /* 0x0100000000027b82 */ /* 0x0004e20000000a00 */
[----:B------:R-:W4:Y:S01]  /*00e0*/  LDCU.64 UR6, c[0x4][0x18] ;  /* 0x01000300ff0677ac */ /* 0x000f220008000a00 */
[----:B------:R-:W-:Y:S01]  /*00f0*/  IMAD.MOV.U32 R13, RZ, RZ, RZ ;  /* 0x000000ffff0d7224 */ /* 0x000fe200078e00ff */
[----:B------:R-:W5:Y:S01]  /*0100*/  LDCU.64 UR8, c[0x4][URZ] ;  /* 0x01000000ff0877ac */ /* 0x000f620008000a00 */
[----:B-1----:R-:W-:Y:S02]  /*0110*/  IMAD.U32 R4, RZ, RZ, UR4 ;  /* 0x00000004ff047e24 */ /* 0x002fe4000f8e00ff */
[----:B------:R-:W-:-:S02]  /*0120*/  IMAD.U32 R5, RZ, RZ, UR5 ;  /* 0x00000005ff057e24 */ /* 0x000fc4000f8e00ff */
[----:B----4-:R-:W-:Y:S01]  /*0130*/  IMAD.U32 R6, RZ, RZ, UR6 ;  /* 0x00000006ff067e24 */ /* 0x010fe2000f8e00ff */
[----:B------:R-:W-:Y:S01]  /*0140*/  MOV R7, UR7 ;  /* 0x0000000700077c02 */ /* 0x000fe20008000f00 */
[----:B-----5:R-:W-:Y:S02]  /*0150*/  IMAD.U32 R10, RZ, RZ, UR8 ;  /* 0x00000008ff0a7e24 */ /* 0x020fe4000f8e00ff */
[----:B--2---:R-:W-:-:S07]  /*0160*/  IMAD.U32 R11, RZ, RZ, UR9 ;  /* 0x00000009ff0b7e24 */ /* 0x004fce000f8e00ff */
[----:B------:R-:W-:-:S07]  /*0170*/  LEPC R20, `(.L_x_59) ;  /* 0x000000001014794e */ /* 0x000fce0000000000 */
[----:B0--3--:R-:W-:Y:S05]  /*0180*/  CALL.ABS.NOINC R2 ;  /* 0x0000000002007343 */ /* 0x009fea0003c00000 */
.L_x_59:
[----:B------:R-:W-:Y:S05]  /*0190*/  BSYNC.RECONVERGENT B6 ;  /* 0x0000000000067941 */ /* 0x000fea0003800200 */
.L_x_58:
[----:B------:R-:W-:Y:S01]  /*01a0*/  MOV R0, 0x30 ;  /* 0x0000003000007802 */ /* 0x000fe20000000f00 */
[----:B------:R-:W-:Y:S02]  /*01b0*/  IMAD.MOV.U32 R4, RZ, RZ, 0x8 ;  /* 0x00000008ff047424 */ /* 0x000fe400078e00ff */
[----:B------:R-:W-:Y:S01]  /*01c0*/  IMAD.MOV.U32 R5, RZ, RZ, RZ ;  /* 0x000000ffff057224 */ /* 0x000fe200078e00ff */
[----:B------:R1:W2:Y:S06]  /*01d0*/  LDC.64 R2, c[0x4][R0] ;  /* 0x0100000000027b82 */ /* 0x0002ac0000000a00 */
[----:B------:R-:W-:-:S07]  /*01e0*/  LEPC R20, `(.L_x_60) ;  /* 0x000000001014794e */ /* 0x000fce0000000000 */
[----:B012---:R-:W-:Y:S05]  /*01f0*/  CALL.ABS.NOINC R2 ;  /* 0x0000000002007343 */ /* 0x007fea0003c00000 */
.L_x_60:
[----:B------:R-:W0:Y:S01]  /*0200*/  LDC R0, c[0x0][0x380] ;  /* 0x0000e000ff007b82 */ /* 0x000e220000000800 */
[C---:B------:R-:W-:Y:S01]  /*0210*/  VIADD R8, R16.reuse, UR36 ;  /* 0x0000002410087c36 */ /* 0x040fe20008000000 */
[----:B------:R-:W-:Y:S01]  /*0220*/  ISETP.NE.AND P2, PT, R16, RZ, PT ;  /* 0x000000ff1000720c */ /* 0x000fe20003f45270 */
[----:B------:R-:W-:Y:S03]  /*0230*/  BSSY.RECONVERGENT B0, `(.L_x_61) ;  /* 0x0000035000007945 */ /* 0x000fe60003800200 */
[----:B------:R-:W-:Y:S02]  /*0240*/  IABS R10, R8 ;  /* 0x00000008000a7213 */ /* 0x000fe40000000000 */
[----:B0-----:R-:W-:-:S04]  /*0250*/  IADD3 R6, PT, PT, R0, -0x1, RZ ;  /* 0xffffffff00067810 */ /* 0x001fc80007ffe0ff */
[-C--:B------:R-:W-:Y:S02]  /*0260*/  IABS R12, R6.reuse ;  /* 0x00000006000c7213 */ /* 0x080fe40000000000 */
[----:B------:R-:W-:Y:S02]  /*0270*/  IABS R11, R6 ;  /* 0x00000006000b7213 */ /* 0x000fe40000000000 */
[----:B------:R-:W0:Y:S01]  /*0280*/  I2F.RP R7, R12 ;  /* 0x0000000c00077306 */ /* 0x000e220000209400 */
[----:B------:R-:W-:-:S07]  /*0290*/  ISETP.NE.AND P1, PT, R6, RZ, PT ;  /* 0x000000ff0600720c */ /* 0x000fce0003f25270 */
[----:B0-----:R-:W0:Y:S02]  /*02a0*/  MUFU.RCP R7, R7 ;  /* 0x0000000700077308 */ /* 0x001e240000001000 */
[----:B0-----:R-:W-:-:S06]  /*02b0*/  VIADD R2, R7, 0xffffffe ;  /* 0x0ffffffe07027836 */ /* 0x001fcc0000000000 */
[----:B------:R0:W1:Y:S02]  /*02c0*/  F2I.FTZ.U32.TRUNC.NTZ R3, R2 ;  /* 0x0000000200037305 */ /* 0x000064000021f000 */
[----:B0-----:R-:W-:Y:S02]  /*02d0*/  HFMA2 R2, -RZ, RZ, 0, 0 ;  /* 0x00000000ff027431 */ /* 0x001fe400000001ff */
[----:B-1----:R-:W-:-:S04]  /*02e0*/  IMAD.MOV R9, RZ, RZ, -R3 ;  /* 0x000000ffff097224 */ /* 0x002fc800078e0a03 */
[----:B------:R-:W-:-:S04]  /*02f0*/  IMAD R9, R9, R12, RZ ;  /* 0x0000000c09097224 */ /* 0x000fc800078e02ff */
[----:B------:R-:W-:-:S04]  /*0300*/  IMAD.HI.U32 R7, R3, R9, R2 ;  /* 0x0000000903077227 */ /* 0x000fc800078e0002 */
[----:B------:R-:W-:Y:S02]  /*0310*/  IMAD.MOV R2, RZ, RZ, -R11 ;  /* 0x000000ffff027224 */ /* 0x000fe400078e0a0b */
[----:B------:R-:W-:-:S04]  /*0320*/  IMAD.HI.U32 R7, R7, R10, RZ ;  /* 0x0000000a07077227 */ /* 0x000fc800078e00ff */
[----:B------:R-:W-:Y:S02]  /*0330*/  IMAD R7, R7, R2, R10 ;  /* 0x0000000207077224 */ /* 0x000fe400078e020a */
[----:B------:R-:W0:Y:S01]  /*0340*/  LDC.64 R10, c[0x0][0x388] ;  /* 0x0000e200ff0a7b82 */ /* 0x000e220000000a00 */
[----:B------:R-:W-:Y:S01]  /*0350*/  IMAD.MOV.U32 R2, RZ, RZ, R4 ;  /* 0x000000ffff027224 */ /* 0x000fe200078e0004 */
[----:B------:R-:W-:Y:S01]  /*0360*/  MOV R4, R6 ;  /* 0x0000000600047202 */ /* 0x000fe20000000f00 */
[----:B------:R-:W-:Y:S01]  /*0370*/  IMAD.MOV.U32 R3, RZ, RZ, R5 ;  /* 0x000000ffff037224 */ /* 0x000fe200078e0005 */
[----:B------:R-:W-:-:S13]  /*0380*/  ISETP.GT.U32.AND P0, PT, R12, R7, PT ;  /* 0x000000070c00720c */ /* 0x000fda0003f04070 */
[----:B------:R-:W-:Y:S01]  /*0390*/  @!P0 IMAD.IADD R7, R7, 0x1, -R12 ;  /* 0x0000000107078824 */ /* 0x000fe200078e0a0c */
[----:B------:R-:W-:-:S04]  /*03a0*/  ISETP.GE.AND P0, PT, R8, RZ, PT ;  /* 0x000000ff0800720c */ /* 0x000fc80003f06270 */
[----:B------:R-:W-:-:S13]  /*03b0*/  ISETP.GT.U32.AND P3, PT, R12, R7, PT ;  /* 0x000000070c00720c */ /* 0x000fda0003f64070 */
[----:B------:R-:W-:Y:S01]  /*03c0*/  @!P3 IADD3 R7, PT, PT, R7, -R12, RZ ;  /* 0x8000000c0707b210 */ /* 0x000fe20007ffe0ff */
[----:B------:R-:W-:Y:S06]  /*03d0*/  @!P2 BRA `(.L_x_62) ;  /* 0x000000000068a947 */ /* 0x000fec0003800000 */
[----:B------:R-:W-:Y:S02]  /*03e0*/  IABS R12, R6 ;  /* 0x00000006000c7213 */ /* 0x000fe40000000000 */
[----:B------:R-:W-:Y:S02]  /*03f0*/  LOP3.LUT R9, RZ, R16, RZ, 0x33, !PT ;  /* 0x00000010ff097212 */ /* 0x000fe400078e33ff */
[----:B------:R-:W1:Y:S01]  /*0400*/  I2F.RP R8, R12 ;  /* 0x0000000c00087306 */ /* 0x000e620000209400 */
[----:B------:R-:W-:Y:S02]  /*0410*/  IABS R15, R6 ;  /* 0x00000006000f7213 */ /* 0x000fe40000000000 */
[----:B------:R-:W-:-:S04]  /*0420*/  IADD3 R9, PT, PT, R0, UR36, R9 ;  /* 0x0000002400097c10 */ /* 0x000fc8000fffe009 */
[----:B------:R-:W-:Y:S02]  /*0430*/  IABS R14, R9 ;  /* 0x00000009000e7213 */ /* 0x000fe40000000000 */
[----:B------:R-:W-:Y:S01]  /*0440*/  ISETP.GE.AND P4, PT, R9, RZ, PT ;  /* 0x000000ff0900720c */ /* 0x000fe20003f86270 */
[----:B-1----:R-:W1:Y:S02]  /*0450*/  MUFU.RCP R8, R8 ;  /* 0x0000000800087308 */ /* 0x002e640000001000 */
[----:B-1----:R-:W-:Y:S01]  /*0460*/  VIADD R4, R8, 0xffffffe ;  /* 0x0ffffffe08047836 */ /* 0x002fe20000000000 */
[----:B------:R-:W-:-:S05]  /*0470*/  IADD3 R8, PT, PT, RZ, -R15, RZ ;  /* 0x8000000fff087210 */ /* 0x000fca0007ffe0ff */
[----:B------:R1:W2:Y:S02]  /*0480*/  F2I.FTZ.U32.TRUNC.NTZ R5, R4 ;  /* 0x0000000400057305 */ /* 0x0002a4000021f000 */
[----:B-1----:R-:W-:Y:S02]  /*0490*/  IMAD.MOV.U32 R4, RZ, RZ, RZ ;  /* 0x000000ffff047224 */ /* 0x002fe400078e00ff */
[----:B--2---:R-:W-:-:S04]  /*04a0*/  IMAD.MOV R13, RZ, RZ, -R5 ;  /* 0x000000ffff0d7224 */ /* 0x004fc800078e0a05 */
[----:B------:R-:W-:-:S04]  /*04b0*/  IMAD R13, R13, R12, RZ ;  /* 0x0000000c0d0d7224 */ /* 0x000fc800078e02ff */
[----:B------:R-:W-:-:S04]  /*04c0*/  IMAD.HI.U32 R5, R5, R13, R4 ;  /* 0x0000000d05057227 */ /* 0x000fc800078e0004 */
[----:B------:R-:W-:-:S04]  /*04d0*/  IMAD.MOV.U32 R4, RZ, RZ, R14 ;  /* 0x000000ffff047224 */ /* 0x000fc800078e000e */
[----:B------:R-:W-:-:S04]  /*04e0*/  IMAD.HI.U32 R5, R5, R4, RZ ;  /* 0x0000000405057227 */ /* 0x000fc800078e00ff */
[----:B------:R-:W-:-:S05]  /*04f0*/  IMAD R5, R5, R8, R4 ;  /* 0x0000000805057224 */ /* 0x000fca00078e0204 */
[----:B------:R-:W-:-:S13]  /*0500*/  ISETP.GT.U32.AND P2, PT, R12, R5, PT ;  /* 0x000000050c00720c */ /* 0x000fda0003f44070 */
[----:B------:R-:W-:Y:S02]  /*0510*/  @!P2 IADD3 R5, PT, PT, R5, -R12, RZ ;  /* 0x8000000c0505a210 */ /* 0x000fe40007ffe0ff */
[----:B------:R-:W-:Y:S02]  /*0520*/  ISETP.NE.AND P2, PT, R6, RZ, PT ;  /* 0x000000ff0600720c */ /* 0x000fe40003f45270 */
[----:B------:R-:W-:-:S13]  /*0530*/  ISETP.GT.U32.AND P3, PT, R12, R5, PT ;  /* 0x000000050c00720c */ /* 0x000fda0003f64070 */
[----:B------:R-:W-:-:S04]  /*0540*/  @!P3 IMAD.IADD R5, R5, 0x1, -R12 ;  /* 0x000000010505b824 */ /* 0x000fc800078e0a0c */
[----:B------:R-:W-:-:S05]  /*0550*/  IMAD.MOV.U32 R4, RZ, RZ, R5 ;  /* 0x000000ffff047224 */ /* 0x000fca00078e0005 */
[----:B------:R-:W-:Y:S02]  /*0560*/  @!P4 IADD3 R4, PT, PT, -R4, RZ, RZ ;  /* 0x000000ff0404c210 */ /* 0x000fe40007ffe1ff */
[----:B------:R-:W-:-:S07]  /*0570*/  @!P2 LOP3.LUT R4, RZ, R6, RZ, 0x33, !PT ;  /* 0x00000006ff04a212 */ /* 0x000fce00078e33ff */
.L_x_62:
[----:B------:R-:W-:Y:S05]  /*0580*/  BSYNC.RECONVERGENT B0 ;  /* 0x0000000000007941 */ /* 0x000fea0003800200 */
.L_x_61:
[----:B------:R-:W1:Y:S01]  /*0590*/  LDCU.64 UR4, c[0x0][0x358] ;  /* 0x00006b00ff0477ac */ /* 0x000e620008000a00 */
[----:B------:R-:W-:Y:S02]  /*05a0*/  IMAD.SHL.U32 R5, R16, 0x2, RZ ;  /* 0x0000000210057824 */ /* 0x000fe400078e00ff */
[----:B------:R-:W-:Y:S01]  /*05b0*/  @!P0 IMAD.MOV R7, RZ, RZ, -R7 ;  /* 0x000000ffff078224 */ /* 0x000fe200078e0a07 */
[----:B------:R-:W-:Y:S01]  /*05c0*/  @!P1 LOP3.LUT R7, RZ, R6, RZ, 0x33, !PT ;  /* 0x00000006ff079212 */ /* 0x000fe200078e33ff */
[----:B------:R-:W-:-:S03]  /*05d0*/  IMAD R5, R0, UR36, R5 ;  /* 0x0000002400057c24 */ /* 0x000fc6000f8e0205 */
[-C--:B------:R-:W-:Y:S01]  /*05e0*/  VIMNMX R9, PT, PT, R7, R4.reuse, !PT ;  /* 0x0000000407097248 */ /* 0x080fe20007fe0100 */
[----:B0-----:R-:W-:Y:S01]  /*05f0*/  IMAD.WIDE R10, R5, 0x4, R10 ;  /* 0x00000004050a7825 */ /* 0x001fe200078e020a */
[----:B------:R-:W-:-:S03]  /*0600*/  VIMNMX R7, PT, PT, R7, R4, PT ;  /* 0x0000000407077248 */ /* 0x000fc60003fe0100 */
[----:B-1----:R0:W-:Y:S04]  /*0610*/  ST.E desc[UR4][R2.64+0x4], R9 ;  /* 0x0000040902007985 */ /* 0x0021e8000c101904 */
[----:B------:R0:W-:Y:S04]  /*0620*/  ST.E desc[UR4][R2.64], R7 ;  /* 0x0000000702007985 */ /* 0x0001e8000c101904 */
[----:B------:R0:W-:Y:S04]  /*0630*/  STG.E desc[UR4][R10.64], R7 ;  /* 0x000000070a007986 */ /* 0x0001e8000c101904 */
[----:B------:R-:W2:Y:S01]  /*0640*/  LD.E R13, desc[UR4][R2.64+0x4] ;  /* 0x00000404020d7980 */ /* 0x000ea2000c101900 */
[----:B------:R-:W-:Y:S01]  /*0650*/  MOV R0, 0x38 ;  /* 0x0000003800007802 */ /* 0x000fe20000000f00 */
[----:B------:R-:W-:Y:S01]  /*0660*/  IMAD.MOV.U32 R5, RZ, RZ, R3 ;  /* 0x000000ffff057224 */ /* 0x000fe200078e0003 */
[----:B------:R-:W-:-:S02]  /*0670*/  MOV R4, R2 ;  /* 0x0000000200047202 */ /* 0x000fc40000000f00 */
[----:B------:R0:W1:Y:S02]  /*0680*/  LDC.64 R14, c[0x4][R0] ;  /* 0x01000000000e7b82 */ /* 0x0000640000000a00 */
[----:B-12---:R0:W-:Y:S03]  /*0690*/  STG.E desc[UR4][R10.64+0x4], R13 ;  /* 0x0000040d0a007986 */ /* 0x0061e6000c101904 */
[----:B------:R-:W-:-:S07]  /*06a0*/  LEPC R20, `(.L_x_63) ;  /* 0x000000001014794e */ /* 0x000fce0000000000 */
[----:B0-----:R-:W-:Y:S05]  /*06b0*/  CALL.ABS.NOINC R14 ;  /* 0x000000000e007343 */ /* 0x001fea0003c00000 */
.L_x_63:
[----:B------:R-:W-:Y:S05]  /*06c0*/  EXIT ;  /* 0x000000000000794d */ /* 0x000fea0003800000 */
.L_x_64:
        /* <DEDUP_REMOVED lines=11> */
.L_x_75:


//--------------------- .text._Z30kernel_s_initialize_3DidentityPfii --------------------------
	.section	.text._Z30kernel_s_initialize_3DidentityPfii,"ax",@progbits
	.align	128
        .global         _Z30kernel_s_initialize_3DidentityPfii
        .type           _Z30kernel_s_initialize_3DidentityPfii,@function
        .size           _Z30kernel_s_initialize_3DidentityPfii,(.L_x_76 - _Z30kernel_s_initialize_3DidentityPfii)
        .other          _Z30kernel_s_initialize_3DidentityPfii,@"STO_CUDA_ENTRY STV_DEFAULT"
_Z30kernel_s_initialize_3DidentityPfii:
.text._Z30kernel_s_initialize_3DidentityPfii:
[----:B------:R-:W-:Y:S01]  /*0000*/  LDC R1, c[0x0][0x37c] ;  /* 0x0000df00ff017b82 */ /* 0x000fe20000000800 */
[----:B------:R-:W0:Y:S01]  /*0010*/  S2R R0, SR_CTAID.X ;  /* 0x0000000000007919 */ /* 0x000e220000002500 */
[----:B------:R-:W0:Y:S01]  /*0020*/  LDCU UR4, c[0x0][0x360] ;  /* 0x00006c00ff0477ac */ /* 0x000e220008000800 */
[----:B------:R-:W0:Y:S01]  /*0030*/  S2R R3, SR_TID.X ;  /* 0x0000000000037919 */ /* 0x000e220000002100 */
[----:B------:R-:W1:Y:S01]  /*0040*/  LDCU UR5, c[0x0][0x364] ;  /* 0x00006c80ff0577ac */ /* 0x000e620008000800 */
[----:B------:R-:W1:Y:S01]  /*0050*/  S2R R2, SR_CTAID.Y ;  /* 0x0000000000027919 */ /* 0x000e620000002600 */
[----:B------:R-:W2:Y:S01]  /*0060*/  LDCU UR6, c[0x0][0x368] ;  /* 0x00006d00ff0677ac */ /* 0x000ea20008000800 */
[----:B------:R-:W1:Y:S01]  /*0070*/  S2R R5, SR_TID.Y ;  /* 0x0000000000057919 */ /* 0x000e620000002200 */
[----:B------:R-:W3:Y:S01]  /*0080*/  LDCU.64 UR8, c[0x0][0x388] ;  /* 0x00007100ff0877ac */ /* 0x000ee20008000a00 */
[----:B------:R-:W2:Y:S01]  /*0090*/  S2R R4, SR_CTAID.Z ;  /* 0x0000000000047919 */ /* 0x000ea20000002700 */
[----:B------:R-:W2:Y:S01]  /*00a0*/  S2R R7, SR_TID.Z ;  /* 0x0000000000077919 */ /* 0x000ea20000002300 */
[----:B0-----:R-:W-:-:S02]  /*00b0*/  IMAD R0, R0, UR4, R3 ;  /* 0x0000000400007c24 */ /* 0x001fc4000f8e0203 */
[----:B-1----:R-:W-:-:S05]  /*00c0*/  IMAD R3, R2, UR5, R5 ;  /* 0x0000000502037c24 */ /* 0x002fca000f8e0205 */
[----:B------:R-:W-:Y:S01]  /*00d0*/  VIMNMX R2, PT, PT, R0, R3, !PT ;  /* 0x0000000300027248 */ /* 0x000fe20007fe0100 */
[----:B--2---:R-:W-:-:S05]  /*00e0*/  IMAD R5, R4, UR6, R7 ;  /* 0x0000000604057c24 */ /* 0x004fca000f8e0207 */
[----:B---3--:R-:W-:-:S04]  /*00f0*/  ISETP.GE.AND P0, PT, R5, UR9, PT ;  /* 0x0000000905007c0c */ /* 0x008fc8000bf06270 */
[----:B------:R-:W-:-:S04]  /*0100*/  ISETP.GE.OR P0, PT, R2, UR8, P0 ;  /* 0x0000000802007c0c */ /* 0x000fc80008706670 */
[----:B------:R-:W-:-:S13]  /*0110*/  ISETP.NE.OR P0, PT, R0, R3, P0 ;  /* 0x000000030000720c */ /* 0x000fda0000705670 */
[----:B------:R-:W-:Y:S05]  /*0120*/  @P0 EXIT ;  /* 0x000000000000094d */ /* 0x000fea0003800000 */
[----:B------:R-:W0:Y:S01]  /*0130*/  LDC.64 R2, c[0x0][0x380] ;  /* 0x0000e000ff027b82 */ /* 0x000e220000000a00 */
[----:B------:R-:W1:Y:S01]  /*0140*/  LDCU.64 UR4, c[0x0][0x358] ;  /* 0x00006b00ff0477ac */ /* 0x000e620008000a00 */
[--C-:B------:R-:W-:Y:S02]  /*0150*/  IMAD R5, R5, UR8, R0.reuse ;  /* 0x0000000805057c24 */ /* 0x100fe4000f8e0200 */
[----:B------:R-:W-:Y:S02]  /*0160*/  HFMA2 R7, -RZ, RZ, 1.875, 0 ;  /* 0x3f800000ff077431 */ /* 0x000fe400000001ff */
[----:B------:R-:W-:-:S04]  /*0170*/  IMAD R5, R5, UR8, R0 ;  /* 0x0000000805057c24 */ /* 0x000fc8000f8e0200 */
[----:B0-----:R-:W-:-:S05]  /*0180*/  IMAD.WIDE.U32 R2, R5, 0x4, R2 ;  /* 0x0000000405027825 */ /* 0x001fca00078e0002 */
[----:B-1----:R-:W-:Y:S01]  /*0190*/  STG.E desc[UR4][R2.64], R7 ;  /* 0x0000000702007986 */ /* 0x002fe2000c101904 */
[----:B------:R-:W-:Y:S05]  /*01a0*/  EXIT ;  /* 0x000000000000794d */ /* 0x000fea0003800000 */
.L_x_65:
        /* <DEDUP_REMOVED lines=13> */
.L_x_76:


//--------------------- .nv.global.init           --------------------------
	.section	.nv.global.init,"aw",@progbits
.nv.global.init:
	.type		$str$2,@object
	.size		$str$2,($str - $str$2)
$str$2:
        /*0000*/ 	.byte	0x6c, 0x6f, 0x63, 0x61, 0x6c, 0x49, 0x44, 0x20, 0x3c, 0x20, 0x50, 0x20, 0x2f, 0x20, 0x32, 0x00
	.type		$str,@object
	.size		$str,($str$1 - $str)
$str:
        /*0010*/ 	.byte	0x74, 0x68, 0x72, 0x65, 0x61, 0x64, 0x49, 0x64, 0x78, 0x2e, 0x78, 0x20, 0x3c, 0x20, 0x50, 0x2f
        /*0020*/ 	.byte	0x32, 0x00
	.type		$str$1,@object
	.size		$str$1,(__unnamed_1 - $str$1)
$str$1:
        /*0022*/ 	.byte	0x2f, 0x74, 0x6d, 0x70, 0x2f, 0x73, 0x61, 0x73, 0x73, 0x5f, 0x63, 0x75, 0x5f, 0x65, 0x66, 0x68
        /*0032*/ 	.byte	0x71, 0x64, 0x36, 0x5f, 0x64, 0x2f, 0x6b, 0x2e, 0x63, 0x75, 0x00
	.type		__unnamed_1,@object
	.size		__unnamed_1,(__unnamed_2 - __unnamed_1)
__unnamed_1:
        /*003d*/ 	.byte	0x76, 0x6f, 0x69, 0x64, 0x20, 0x6b, 0x65, 0x72, 0x6e, 0x65, 0x6c, 0x5f, 0x63, 0x6f, 0x6d, 0x70
        /*004d*/ 	.byte	0x75, 0x74, 0x65, 0x5f, 0x61, 0x6c, 0x6c, 0x5f, 0x63, 0x68, 0x65, 0x73, 0x73, 0x5f, 0x70, 0x61
        /*005d*/ 	.byte	0x72, 0x61, 0x6d, 0x73, 0x28, 0x69, 0x6e, 0x74, 0x2c, 0x20, 0x69, 0x6e, 0x74, 0x2c, 0x20, 0x69
        /*006d*/ 	.byte	0x6e, 0x74, 0x20, 0x2a, 0x29, 0x00
	.type		__unnamed_2,@object
	.size		__unnamed_2,(.L_1 - __unnamed_2)
__unnamed_2:
        /*0073*/ 	.byte	0x76, 0x6f, 0x69, 0x64, 0x20, 0x6b, 0x65, 0x72, 0x6e, 0x65, 0x6c, 0x5f, 0x63, 0x6f, 0x6d, 0x70
        /*0083*/ 	.byte	0x75, 0x74, 0x65, 0x5f, 0x70, 0x61, 0x72, 0x61, 0x6d, 0x73, 0x28, 0x66, 0x6c, 0x6f, 0x61, 0x74
        /*0093*/ 	.byte	0x20, 0x2a, 0x2c, 0x20, 0x69, 0x6e, 0x74, 0x2c, 0x20, 0x69, 0x6e, 0x74, 0x2c, 0x20, 0x66, 0x6c
        /*00a3*/ 	.byte	0x6f, 0x61, 0x74, 0x20, 0x2a, 0x2c, 0x20, 0x66, 0x6c, 0x6f, 0x61, 0x74, 0x20, 0x2a, 0x2c, 0x20
        /*00b3*/ 	.byte	0x69, 0x6e, 0x74, 0x20, 0x2a, 0x29, 0x00
.L_1:


//--------------------- .nv.shared._Z20kernel_OneStepUpdateiPfiS_S_S_PiS0_ --------------------------
	.section	.nv.shared._Z20kernel_OneStepUpdateiPfiS_S_S_PiS0_,"aw",@nobits
	.sectionflags	@""
	.align	16
	.zero		1024


//--------------------- .nv.shared.reserved.0     --------------------------
	.section	.nv.shared.reserved.0,"aw",@nobits
	.weak		__nv_reservedSMEM_offset_0_alias
	.size		__nv_reservedSMEM_offset_0_alias, 0, 64
	.other		__nv_reservedSMEM_offset_0_alias,@"STO_CUDA_RESERVED_SHARED STV_DEFAULT"
__nv_reservedSMEM_offset_0_alias:
	.zero		0
	.zero		64


//--------------------- .nv.shared._Z38kernel_compute_offset3Dmatrix_convergePfiiS_PiPb --------------------------
	.section	.nv.shared._Z38kernel_compute_offset3Dmatrix_convergePfiiS_PiPb,"aw",@nobits
	.sectionflags	@""
	.align	16
.nv.shared._Z38kernel_compute_offset3Dmatrix_convergePfiiS_PiPb:
	.zero		5120


//--------------------- .nv.shared._Z17kernel_col_updateiPfS_iS_S_S_Pi --------------------------
	.section	.nv.shared._Z17kernel_col_updateiPfS_iS_S_S_Pi,"aw",@nobits
	.sectionflags	@""
	.align	16
.nv.shared._Z17kernel_col_updateiPfS_iS_S_S_Pi:
	.zero		1040


//--------------------- .nv.shared._Z20kernel_row_updateMCAiPfS_iS_S_PiS0_ --------------------------
	.section	.nv.shared._Z20kernel_row_updateMCAiPfS_iS_S_PiS0_,"aw",@nobits
	.sectionflags	@""
	.align	16
	.zero		1024


//--------------------- .nv.shared._Z17kernel_row_updateiPfS_iS_S_Pi --------------------------
	.section	.nv.shared._Z17kernel_row_updateiPfS_iS_S_Pi,"aw",@nobits
	.sectionflags	@""
	.align	16
	.zero		1024


//--------------------- .nv.shared._Z21kernel_compute_paramsPfiiS_S_Pi --------------------------
	.section	.nv.shared._Z21kernel_compute_paramsPfiiS_S_Pi,"aw",@nobits
	.sectionflags	@""
	.align	16
	.zero		1024


//--------------------- .nv.shared._Z23kernel_compute_fmappingiPiS_ --------------------------
	.section	.nv.shared._Z23kernel_compute_fmappingiPiS_,"aw",@nobits
	.sectionflags	@""
	.align	16
	.zero		1024


//--------------------- .nv.shared._Z31kernel_compute_all_chess_paramsiiPi --------------------------
	.section	.nv.shared._Z31kernel_compute_all_chess_paramsiiPi,"aw",@nobits
	.sectionflags	@""
	.align	16
	.zero		1024


//--------------------- .nv.shared._Z30kernel_s_initialize_3DidentityPfii --------------------------
	.section	.nv.shared._Z30kernel_s_initialize_3DidentityPfii,"aw",@nobits
	.sectionflags	@""
	.align	16
	.zero		1024


//--------------------- .nv.constant0._Z20kernel_OneStepUpdateiPfiS_S_S_PiS0_ --------------------------
	.section	.nv.constant0._Z20kernel_OneStepUpdateiPfiS_S_S_PiS0_,"a",@progbits
	.sectionflags	@""
	.align	4
.nv.constant0._Z20kernel_OneStepUpdateiPfiS_S_S_PiS0_:
	.zero		960


//--------------------- .nv.constant0._Z38kernel_compute_offset3Dmatrix_convergePfiiS_PiPb --------------------------
	.section	.nv.constant0._Z38kernel_compute_offset3Dmatrix_convergePfiiS_PiPb,"a",@progbits
	.sectionflags	@""
	.align	4
.nv.constant0._Z38kernel_compute_offset3Dmatrix_convergePfiiS_PiPb:
	.zero		936


//--------------------- .nv.constant0._Z17kernel_col_updateiPfS_iS_S_S_Pi --------------------------
	.section	.nv.constant0._Z17kernel_col_updateiPfS_iS_S_S_Pi,"a",@progbits
	.sectionflags	@""
	.align	4
.nv.constant0._Z17kernel_col_updateiPfS_iS_S_S_Pi:
	.zero		960


//--------------------- .nv.constant0._Z20kernel_row_updateMCAiPfS_iS_S_PiS0_ --------------------------
	.section	.nv.constant0._Z20kernel_row_updateMCAiPfS_iS_S_PiS0_,"a",@progbits
	.sectionflags	@""
	.align	4
.nv.constant0._Z20kernel_row_updateMCAiPfS_iS_S_PiS0_:
	.zero		960


//--------------------- .nv.constant0._Z17kernel_row_updateiPfS_iS_S_Pi --------------------------
	.section	.nv.constant0._Z17kernel_row_updateiPfS_iS_S_Pi,"a",@progbits
	.sectionflags	@""
	.align	4
.nv.constant0._Z17kernel_row_updateiPfS_iS_S_Pi:
	.zero		952


//--------------------- .nv.constant0._Z21kernel_compute_paramsPfiiS_S_Pi --------------------------
	.section	.nv.constant0._Z21kernel_compute_paramsPfiiS_S_Pi,"a",@progbits
	.sectionflags	@""
	.align	4
.nv.constant0._Z21kernel_compute_paramsPfiiS_S_Pi:
	.zero		936


//--------------------- .nv.constant0._Z23kernel_compute_fmappingiPiS_ --------------------------
	.section	.nv.constant0._Z23kernel_compute_fmappingiPiS_,"a",@progbits
	.sectionflags	@""
	.align	4
.nv.constant0._Z23kernel_compute_fmappingiPiS_:
	.zero		920


//--------------------- .nv.constant0._Z31kernel_compute_all_chess_paramsiiPi --------------------------
	.section	.nv.constant0._Z31kernel_compute_all_chess_paramsiiPi,"a",@progbits
	.sectionflags	@""
	.align	4
.nv.constant0._Z31kernel_compute_all_chess_paramsiiPi:
	.zero		912


//--------------------- .nv.constant0._Z30kernel_s_initialize_3DidentityPfii --------------------------
	.section	.nv.constant0._Z30kernel_s_initialize_3DidentityPfii,"a",@progbits
	.sectionflags	@""
	.align	4
.nv.constant0._Z30kernel_s_initialize_3DidentityPfii:
	.zero		912


//--------------------- SYMBOLS --------------------------

	.type		.nv.reservedSmem.offset0,@object
	.size		.nv.reservedSmem.offset0,0x4
	.type		.nv.reservedSmem.cap,@object
	.size		.nv.reservedSmem.cap,0x4
	.type		__assertfail,@function
	.type		malloc,@function
	.type		free,@function
